	.target	sm_90a

	.elftype	@"ET_EXEC"


//--------------------- .note.nv.tkinfo           --------------------------
	.section	.note.nv.tkinfo,"",@"SHT_NOTE"
	.sectionflags	@"SHF_NOTE_NV_TKINFO"
	.tkinfo
        /*0018*/ 	.word	0x00000002
        /*0030*/ 	.string	""
        /*0030*/ 	.string	"ptxas"
        /*0030*/ 	.string	"Cuda compilation tools, release 13.0, V13.0.88"
        /*0030*/ 	.string	"Build cuda_13.0.r13.0/compiler.36424714_0"
        /*0030*/ 	.string	"-v  -suppress-debug-info  -lineinfo  -arch sm_90a "



//--------------------- .note.nv.cuinfo           --------------------------
	.section	.note.nv.cuinfo,"",@"SHT_NOTE"
	.sectionflags	@"SHF_NOTE_NV_CUINFO"
        /*0018*/ 	.short	0x0002
        /*001a*/ 	.short	0x005a
        /*001c*/ 	.short	0x0082
	.zero		2


//--------------------- .nv.info                  --------------------------
	.section	.nv.info,"",@"SHT_CUDA_INFO"
	.align	4


	//----- nvinfo : EIATTR_REGCOUNT
	.align		4
        /*0000*/ 	.byte	0x04, 0x2f
        /*0002*/ 	.short	(.L_1 - .L_0)
	.align		4
.L_0:
        /*0004*/ 	.word	index@(gluon_wgmma)
        /*0008*/ 	.word	0x0000009a


	//----- nvinfo : EIATTR_FRAME_SIZE
	.align		4
.L_1:
        /*000c*/ 	.byte	0x04, 0x11
        /*000e*/ 	.short	(.L_3 - .L_2)
	.align		4
.L_2:
        /*0010*/ 	.word	index@(gluon_wgmma)
        /*0014*/ 	.word	0x00000000


	//----- nvinfo : EIATTR_MIN_STACK_SIZE
	.align		4
.L_3:
        /*0018*/ 	.byte	0x04, 0x12
        /*001a*/ 	.short	(.L_5 - .L_4)
	.align		4
.L_4:
        /*001c*/ 	.word	index@(gluon_wgmma)
        /*0020*/ 	.word	0x00000000
.L_5:


//--------------------- .nv.compat                --------------------------
	.section	.nv.compat,"",@"SHT_CUDA_COMPAT_INFO"
	.align	4
        /*0000*/ 	.byte	0x02, 0x09, 0x01, 0x00, 0x02, 0x02, 0x04, 0x00, 0x02, 0x05, 0x05, 0x00, 0x03, 0x07, 0x01, 0x01
        /*0010*/ 	.byte	0x02, 0x03, 0x03, 0x00, 0x02, 0x06, 0x01, 0x00, 0x04, 0x0b, 0x08, 0x00, 0x00, 0x00, 0x00, 0x00
        /*0020*/ 	.byte	0x00, 0x00, 0x00, 0x00


//--------------------- .nv.info.gluon_wgmma      --------------------------
	.section	.nv.info.gluon_wgmma,"",@"SHT_CUDA_INFO"
	.sectionflags	@""
	.align	4


	//----- nvinfo : EIATTR_CUDA_API_VERSION
	.align		4
        /*0000*/ 	.byte	0x04, 0x37
        /*0002*/ 	.short	(.L_7 - .L_6)
.L_6:
        /*0004*/ 	.word	0x00000082


	//----- nvinfo : EIATTR_KPARAM_INFO
	.align		4
.L_7:
        /*0008*/ 	.byte	0x04, 0x17
        /*000a*/ 	.short	(.L_9 - .L_8)
.L_8:
        /*000c*/ 	.word	0x00000000
        /*0010*/ 	.short	0x000a
        /*0012*/ 	.short	0x0048
        /*0014*/ 	.byte	0x00, 0xf4, 0x21, 0x00


	//----- nvinfo : EIATTR_KPARAM_INFO
	.align		4
.L_9:
        /*0018*/ 	.byte	0x04, 0x17
        /*001a*/ 	.short	(.L_11 - .L_10)
.L_10:
        /*001c*/ 	.word	0x00000000
        /*0020*/ 	.short	0x0009
        /*0022*/ 	.short	0x0040
        /*0024*/ 	.byte	0x00, 0xf4, 0x21, 0x00


	//----- nvinfo : EIATTR_KPARAM_INFO
	.align		4
.L_11:
        /*0028*/ 	.byte	0x04, 0x17
        /*002a*/ 	.short	(.L_13 - .L_12)
.L_12:
        /*002c*/ 	.word	0x00000000
        /*0030*/ 	.short	0x0008
        /*0032*/ 	.short	0x0038
        /*0034*/ 	.byte	0x00, 0xf0, 0x21, 0x00


	//----- nvinfo : EIATTR_KPARAM_INFO
	.align		4
.L_13:
        /*0038*/ 	.byte	0x04, 0x17
        /*003a*/ 	.short	(.L_15 - .L_14)
.L_14:
        /*003c*/ 	.word	0x00000000
        /*0040*/ 	.short	0x0007
        /*0042*/ 	.short	0x0030
        /*0044*/ 	.byte	0x00, 0xf0, 0x21, 0x00


	//----- nvinfo : EIATTR_KPARAM_INFO
	.align		4
.L_15:
        /*0048*/ 	.byte	0x04, 0x17
        /*004a*/ 	.short	(.L_17 - .L_16)
.L_16:
        /*004c*/ 	.word	0x00000000
        /*0050*/ 	.short	0x0006
        /*0052*/ 	.short	0x0028
        /*0054*/ 	.byte	0x00, 0xf0, 0x21, 0x00


	//----- nvinfo : EIATTR_KPARAM_INFO
	.align		4
.L_17:
        /*0058*/ 	.byte	0x04, 0x17
        /*005a*/ 	.short	(.L_19 - .L_18)
.L_18:
        /*005c*/ 	.word	0x00000000
        /*0060*/ 	.short	0x0005
        /*0062*/ 	.short	0x0020
        /*0064*/ 	.byte	0x00, 0xf0, 0x11, 0x00


	//----- nvinfo : EIATTR_KPARAM_INFO
	.align		4
.L_19:
        /*0068*/ 	.byte	0x04, 0x17
        /*006a*/ 	.short	(.L_21 - .L_20)
.L_20:
        /*006c*/ 	.word	0x00000000
        /*0070*/ 	.short	0x0004
        /*0072*/ 	.short	0x001c
        /*0074*/ 	.byte	0x00, 0xf0, 0x11, 0x00


	//----- nvinfo : EIATTR_KPARAM_INFO
	.align		4
.L_21:
        /*0078*/ 	.byte	0x04, 0x17
        /*007a*/ 	.short	(.L_23 - .L_22)
.L_22:
        /*007c*/ 	.word	0x00000000
        /*0080*/ 	.short	0x0003
        /*0082*/ 	.short	0x0018
        /*0084*/ 	.byte	0x00, 0xf0, 0x11, 0x00


	//----- nvinfo : EIATTR_KPARAM_INFO
	.align		4
.L_23:
        /*0088*/ 	.byte	0x04, 0x17
        /*008a*/ 	.short	(.L_25 - .L_24)
.L_24:
        /*008c*/ 	.word	0x00000000
        /*0090*/ 	.short	0x0002
        /*0092*/ 	.short	0x0010
        /*0094*/ 	.byte	0x00, 0xf4, 0x21, 0x00


	//----- nvinfo : EIATTR_KPARAM_INFO
	.align		4
.L_25:
        /*0098*/ 	.byte	0x04, 0x17
        /*009a*/ 	.short	(.L_27 - .L_26)
.L_26:
        /*009c*/ 	.word	0x00000000
        /*00a0*/ 	.short	0x0001
        /*00a2*/ 	.short	0x0008
        /*00a4*/ 	.byte	0x00, 0xf4, 0x21, 0x00


	//----- nvinfo : EIATTR_KPARAM_INFO
	.align		4
.L_27:
        /*00a8*/ 	.byte	0x04, 0x17
        /*00aa*/ 	.short	(.L_29 - .L_28)
.L_28:
        /*00ac*/ 	.word	0x00000000
        /*00b0*/ 	.short	0x0000
        /*00b2*/ 	.short	0x0000
        /*00b4*/ 	.byte	0x00, 0xf4, 0x21, 0x00


	//----- nvinfo : EIATTR_SPARSE_MMA_MASK
	.align		4
.L_29:
        /*00b8*/ 	.byte	0x03, 0x50
        /*00ba*/ 	.short	0x0000


	//----- nvinfo : EIATTR_MAXREG_COUNT
	.align		4
        /*00bc*/ 	.byte	0x03, 0x1b
        /*00be*/ 	.short	0x00ff


	//----- nvinfo : EIATTR_NUM_BARRIERS
	.align		4
        /*00c0*/ 	.byte	0x02, 0x4c
        /*00c2*/ 	.byte	0x01
	.zero		1


	//----- nvinfo : EIATTR_MERCURY_ISA_VERSION
	.align		4
        /*00c4*/ 	.byte	0x03, 0x5f
        /*00c6*/ 	.short	0x0101


	//----- nvinfo : EIATTR_INT_WARP_WIDE_INSTR_OFFSETS
	.align		4
        /*00c8*/ 	.byte	0x04, 0x31
        /*00ca*/ 	.short	(.L_31 - .L_30)


	//   ....[0]....
.L_30:
        /*00cc*/ 	.word	0x000015a0


	//   ....[1]....
        /*00d0*/ 	.word	0x000015c0


	//   ....[2]....
        /*00d4*/ 	.word	0x000015d0


	//   ....[3]....
        /*00d8*/ 	.word	0x000015e0


	//   ....[4]....
        /*00dc*/ 	.word	0x000016f0


	//   ....[5]....
        /*00e0*/ 	.word	0x00001d00


	//   ....[6]....
        /*00e4*/ 	.word	0x00001d10


	//   ....[7]....
        /*00e8*/ 	.word	0x00001d90


	//   ....[8]....
        /*00ec*/ 	.word	0x00001da0


	//   ....[9]....
        /*00f0*/ 	.word	0x000022c0


	//   ....[10]....
        /*00f4*/ 	.word	0x000022e0


	//----- nvinfo : EIATTR_COOP_GROUP_MASK_REGIDS
	.align		4
.L_31:
        /*00f8*/ 	.byte	0x04, 0x29
        /*00fa*/ 	.short	(.L_33 - .L_32)


	//   ....[0]....
.L_32:
        /*00fc*/ 	.word	0xffffffff


	//   ....[1]....
        /*0100*/ 	.word	0xffffffff


	//   ....[2]....
        /*0104*/ 	.word	0xffffffff


	//----- nvinfo : EIATTR_COOP_GROUP_INSTR_OFFSETS
	.align		4
.L_33:
        /*0108*/ 	.byte	0x04, 0x28
        /*010a*/ 	.short	(.L_35 - .L_34)


	//   ....[0]....
.L_34:
        /*010c*/ 	.word	0x00000140


	//   ....[1]....
        /*0110*/ 	.word	0x000006e0


	//   ....[2]....
        /*0114*/ 	.word	0x00000cc0


	//----- nvinfo : EIATTR_MBARRIER_INSTR_OFFSETS
	.align		4
.L_35:
        /*0118*/ 	.byte	0x04, 0x39
        /*011a*/ 	.short	(.L_37 - .L_36)


	//   ....[0]....
.L_36:
        /*011c*/ 	.word	0x00001750
        /*0120*/ 	.word	0x000000ff
        /*0124*/ 	.word	0x00018000
        /*0128*/ 	.short	0x0100
        /*012a*/ 	.byte	0x14
	.zero		1


	//   ....[1]....
        /*012c*/ 	.word	0x00001770
        /*0130*/ 	.word	0x000000ff
        /*0134*/ 	.word	0x00018008
        /*0138*/ 	.short	0x0100
        /*013a*/ 	.byte	0x14
	.zero		1


	//   ....[2]....
        /*013c*/ 	.word	0x00001790
        /*0140*/ 	.word	0x000000ff
        /*0144*/ 	.word	0x00018010
        /*0148*/ 	.short	0x0100
        /*014a*/ 	.byte	0x14
	.zero		1


	//   ....[3]....
        /*014c*/ 	.word	0x000017b0
        /*0150*/ 	.word	0x000000ff
        /*0154*/ 	.word	0x00018018
        /*0158*/ 	.short	0x0100
        /*015a*/ 	.byte	0x14
	.zero		1


	//   ....[4]....
        /*015c*/ 	.word	0x00001e90
        /*0160*/ 	.word	0x000000ff
        /*0164*/ 	.word	0x00018000
        /*0168*/ 	.short	0x010a
        /*016a*/ 	.byte	0x1a
	.zero		1


	//   ....[5]....
        /*016c*/ 	.word	0x00002190
        /*0170*/ 	.word	0x000000ff
        /*0174*/ 	.word	0x00018000
        /*0178*/ 	.short	0x0108
        /*017a*/ 	.byte	0x14
	.zero		1


	//   ....[6]....
        /*017c*/ 	.word	0x00002270
        /*0180*/ 	.word	0x000000ff
        /*0184*/ 	.word	0x00018008
        /*0188*/ 	.short	0x0108
        /*018a*/ 	.byte	0x14
	.zero		1


	//   ....[7]....
        /*018c*/ 	.word	0x00002390
        /*0190*/ 	.word	0x000000ff
        /*0194*/ 	.word	0x00018010
        /*0198*/ 	.short	0x0108
        /*019a*/ 	.byte	0x14
	.zero		1


	//   ....[8]....
        /*019c*/ 	.word	0x00002470
        /*01a0*/ 	.word	0x000000ff
        /*01a4*/ 	.word	0x00018018
        /*01a8*/ 	.short	0x0108
        /*01aa*/ 	.byte	0x14
	.zero		1


	//   ....[9]....
        /*01ac*/ 	.word	0x00002ac0
        /*01b0*/ 	.word	0x000000ff
        /*01b4*/ 	.word	0x00018000
        /*01b8*/ 	.short	0x010a
        /*01ba*/ 	.byte	0x1a
	.zero		1


	//----- nvinfo : EIATTR_NUM_MBARRIERS
	.align		4
.L_37:
        /*01bc*/ 	.byte	0x03, 0x38
        /*01be*/ 	.short	0x0004


	//----- nvinfo : EIATTR_EXIT_INSTR_OFFSETS
	.align		4
        /*01c0*/ 	.byte	0x04, 0x1c
        /*01c2*/ 	.short	(.L_39 - .L_38)


	//   ....[0]....
.L_38:
        /*01c4*/ 	.word	0x00002ab0


	//----- nvinfo : EIATTR_REQNTID
	.align		4
.L_39:
        /*01c8*/ 	.byte	0x04, 0x10
        /*01ca*/ 	.short	(.L_41 - .L_40)
.L_40:
        /*01cc*/ 	.word	0x00000100
        /*01d0*/ 	.word	0x00000001
        /*01d4*/ 	.word	0x00000001


	//----- nvinfo : EIATTR_CRS_STACK_SIZE
	.align		4
.L_41:
        /*01d8*/ 	.byte	0x04, 0x1e
        /*01da*/ 	.short	(.L_43 - .L_42)
.L_42:
        /*01dc*/ 	.word	0x00000000


	//----- nvinfo : EIATTR_CBANK_PARAM_SIZE
	.align		4
.L_43:
        /*01e0*/ 	.byte	0x03, 0x19
        /*01e2*/ 	.short	0x0050


	//----- nvinfo : EIATTR_PARAM_CBANK
	.align		4
        /*01e4*/ 	.byte	0x04, 0x0a
        /*01e6*/ 	.short	(.L_45 - .L_44)
	.align		4
.L_44:
        /*01e8*/ 	.word	index@(.nv.constant0.gluon_wgmma)
        /*01ec*/ 	.short	0x0210
        /*01ee*/ 	.short	0x0050


	//----- nvinfo : EIATTR_SW_WAR
	.align		4
.L_45:
        /*01f0*/ 	.byte	0x04, 0x36
        /*01f2*/ 	.short	(.L_47 - .L_46)
.L_46:
        /*01f4*/ 	.word	0x00000008
.L_47:


//--------------------- .nv.callgraph             --------------------------
	.section	.nv.callgraph,"",@"SHT_CUDA_CALLGRAPH"
	.align	4
	.sectionentsize	8
	.align		4
        /*0000*/ 	.word	0x00000000
	.align		4
        /*0004*/ 	.word	0xffffffff
	.align		4
        /*0008*/ 	.word	0x00000000
	.align		4
        /*000c*/ 	.word	0xfffffffe
	.align		4
        /*0010*/ 	.word	0x00000000
	.align		4
        /*0014*/ 	.word	0xfffffffd
	.align		4
        /*0018*/ 	.word	0x00000000
	.align		4
        /*001c*/ 	.word	0xfffffffc


//--------------------- .text.gluon_wgmma         --------------------------
	.section	.text.gluon_wgmma,"ax",@progbits
	.align	128
        .global         gluon_wgmma
        .type           gluon_wgmma,@function
        .size           gluon_wgmma,(.L_x_53 - gluon_wgmma)
        .other          gluon_wgmma,@"STO_CUDA_ENTRY STV_DEFAULT"
gluon_wgmma:
.text.gluon_wgmma:
[----:B------:R-:W-:Y:S01]  /*0000*/  LDC R1, c[0x0][0x28] ;  /* 0x00000a00ff017b82 */ /* 0x000fe20000000800 */
[----:B------:R-:W1:Y:S07]  /*0010*/  S2R R0, SR_TID.X ;  /* 0x0000000000007919 */ /* 0x000e6e0000002100 */
[----:B------:R-:W2:Y:S01]  /*0020*/  S2UR UR4, SR_CgaCtaId ;  /* 0x00000000000479c3 */ /* 0x000ea20000008800 */
[----:B------:R-:W-:Y:S01]  /*0030*/  UMOV UR20, 0x400 ;  /* 0x0000040000147882 */ /* 0x000fe20000000000 */
[----:B------:R-:W-:Y:S01]  /*0040*/  ULDC UR6, c[0x0][0xc] ;  /* 0x0000030000067ab9 */ /* 0x000fe20000000800 */
[----:B------:R-:W-:Y:S01]  /*0050*/  ULDC.64 UR32, c[0x0][0x250] ;  /* 0x0000940000207ab9 */ /* 0x000fe20000000a00 */
[----:B------:R-:W-:Y:S04]  /*0060*/  BSSY B0, `(.L_x_0) ;  /* 0x000001e000007945 */ /* 0x000fe80003800000 */
[----:B------:R-:W3:Y:S08]  /*0070*/  LDC R12, c[0x0][0x230] ;  /* 0x00008c00ff0c7b82 */ /* 0x000ef00000000800 */
[----:B------:R-:W-:Y:S08]  /*0080*/  S2UR UR34, SR_CTAID.Y ;  /* 0x00000000002279c3 */ /* 0x000ff00000002600 */
[----:B------:R-:W4:Y:S01]  /*0090*/  S2UR UR5, SR_CTAID.Z ;  /* 0x00000000000579c3 */ /* 0x000f220000002700 */
[----:B--2---:R-:W-:-:S03]  /*00a0*/  ULEA UR20, UR4, UR20, 0x18 ;  /* 0x0000001404147291 */ /* 0x004fc6000f8ec03f */
[----:B------:R-:W-:Y:S01]  /*00b0*/  ULDC UR4, c[0x0][0x10] ;  /* 0x0000040000047ab9 */ /* 0x000fe20000000800 */
[----:B-1----:R-:W-:-:S03]  /*00c0*/  LOP3.LUT R7, R0, 0xff, RZ, 0xc0, !PT ;  /* 0x000000ff00077812 */ /* 0x002fc600078ec0ff */
[----:B------:R-:W1:Y:S01]  /*00d0*/  S2UR UR31, SR_CTAID.X ;  /* 0x00000000001f79c3 */ /* 0x000e620000002500 */
[----:B---3--:R-:W-:Y:S01]  /*00e0*/  VIADD R5, R12, 0xffffffff ;  /* 0xffffffff0c057836 */ /* 0x008fe20000000000 */
[C---:B------:R-:W-:Y:S02]  /*00f0*/  ISETP.GE.U32.AND P0, PT, R7.reuse, 0x20, PT ;  /* 0x000000200700780c */ /* 0x040fe40003f06070 */
[C---:B------:R-:W-:Y:S02]  /*0100*/  ISETP.NE.U32.AND P2, PT, R7.reuse, RZ, PT ;  /* 0x000000ff0700720c */ /* 0x040fe40003f45070 */
[----:B------:R-:W-:Y:S02]  /*0110*/  LEA R4, R7, UR20, 0x2 ;  /* 0x0000001407047c11 */ /* 0x000fe4000f8e10ff */
[----:B------:R-:W2:Y:S07]  /*0120*/  LDC R6, c[0x0][0x228] ;  /* 0x00008a00ff067b82 */ /* 0x000eae0000000800 */
[----:B------:R3:W-:Y:S01]  /*0130*/  @!P0 STS [R4], RZ ;  /* 0x000000ff04008388 */ /* 0x0007e20000000800 */
[----:B------:R-:W-:-:S03]  /*0140*/  NOP ;  /* 0x0000000000007918 */ /* 0x000fc60000000000 */
[----:B------:R3:W-:Y:S01]  /*0150*/  @!P2 STS [UR20+0x20], R5 ;  /* 0x00002005ff00a988 */ /* 0x0007e20008000814 */
[----:B----4-:R-:W-:-:S04]  /*0160*/  UIMAD UR4, UR5, UR4, UR34 ;  /* 0x00000004050472a4 */ /* 0x010fc8000f8e0222 */
[----:B-1----:R-:W-:-:S04]  /*0170*/  UIMAD UR4, UR4, UR6, UR31 ;  /* 0x00000006040472a4 */ /* 0x002fc8000f8e021f */
[----:B------:R-:W-:Y:S01]  /*0180*/  UIMAD UR5, UR4, 0x180, URZ ;  /* 0x00000180040578a4 */ /* 0x000fe2000f8e023f */
[----:B--2---:R-:W-:Y:S02]  /*0190*/  VIADD R6, R6, 0xffffffff ;  /* 0xffffffff06067836 */ /* 0x004fe40000000000 */
[----:B------:R-:W-:Y:S01]  /*01a0*/  UMOV UR4, URZ ;  /* 0x0000003f00047c82 */ /* 0x000fe20008000000 */
[----:B------:R-:W-:-:S04]  /*01b0*/  UIADD3 UR28, UP0, UR5, UR32, URZ ;  /* 0x00000020051c7290 */ /* 0x000fc8000ff1e03f */
[----:B------:R-:W-:Y:S01]  /*01c0*/  ULEA.HI.X.SX32 UR29, UR5, UR33, 0x1, UP0 ;  /* 0x00000021051d7291 */ /* 0x000fe200080f0e3f */
[----:B---3--:R-:W-:Y:S11]  /*01d0*/  @P2 BRA `(.L_x_1) ;  /* 0x0000000000182947 */ /* 0x008ff60003800000 */
[----:B------:R-:W1:Y:S01]  /*01e0*/  LDS R2, [UR20+0x8] ;  /* 0x00000814ff027984 */ /* 0x000e620008000800 */
[----:B------:R-:W2:Y:S01]  /*01f0*/  LDC.64 R8, c[0x0][0x210] ;  /* 0x00008400ff087b82 */ /* 0x000ea20000000a00 */
[----:B------:R-:W-:Y:S02]  /*0200*/  IMAD.MOV.U32 R3, RZ, RZ, 0x70 ;  /* 0x00000070ff037424 */ /* 0x000fe400078e00ff */
[----:B--2---:R2:W-:Y:S03]  /*0210*/  STS.64 [UR20], R8 ;  /* 0x00000008ff007988 */ /* 0x0045e60008000a14 */
[----:B-1----:R-:W-:-:S05]  /*0220*/  LOP3.LUT R2, R2, 0x10, R3, 0xd8, !PT ;  /* 0x0000001002027812 */ /* 0x002fca00078ed803 */
[----:B------:R2:W-:Y:S02]  /*0230*/  STS [UR20+0x8], R2 ;  /* 0x00000802ff007988 */ /* 0x0005e40008000814 */
.L_x_1:
[----:B------:R-:W-:Y:S05]  /*0240*/  BSYNC B0 ;  /* 0x0000000000007941 */ /* 0x000fea0003800000 */
.L_x_0:
[----:B------:R-:W-:Y:S04]  /*0250*/  BSSY B0, `(.L_x_2) ;  /* 0x000000a000007945 */ /* 0x000fe80003800000 */
[----:B------:R-:W-:Y:S05]  /*0260*/  @P2 BRA `(.L_x_3) ;  /* 0x0000000000202947 */ /* 0x000fea0003800000 */
[----:B--2---:R-:W1:Y:S01]  /*0270*/  LDS R2, [UR20+0x34] ;  /* 0x00003414ff027984 */ /* 0x004e620008000800 */
[----:B------:R-:W-:Y:S02]  /*0280*/  IMAD.MOV.U32 R3, RZ, RZ, 0x3f000000 ;  /* 0x3f000000ff037424 */ /* 0x000fe400078e00ff */
[----:B------:R-:W-:Y:S01]  /*0290*/  @!P2 IMAD.MOV.U32 R8, RZ, RZ, 0xff ;  /* 0x000000ffff08a424 */ /* 0x000fe200078e00ff */
[----:B------:R-:W2:Y:S02]  /*02a0*/  @!P2 LDS R9, [UR20+0x38] ;  /* 0x00003814ff09a984 */ /* 0x000ea40008000800 */
[----:B-1----:R-:W-:Y:S02]  /*02b0*/  LOP3.LUT R2, R2, 0xff000000, R3, 0xb8, !PT ;  /* 0xff00000002027812 */ /* 0x002fe400078eb803 */
[----:B--2---:R-:W-:-:S03]  /*02c0*/  @!P2 LOP3.LUT R3, R9, 0xff, R8, 0xb8, !PT ;  /* 0x000000ff0903a812 */ /* 0x004fc600078eb808 */
[----:B------:R1:W-:Y:S04]  /*02d0*/  STS [UR20+0x34], R2 ;  /* 0x00003402ff007988 */ /* 0x0003e80008000814 */
[----:B------:R1:W-:Y:S02]  /*02e0*/  @!P2 STS [UR20+0x38], R3 ;  /* 0x00003803ff00a988 */ /* 0x0003e40008000814 */
.L_x_3:
[----:B------:R-:W-:Y:S05]  /*02f0*/  BSYNC B0 ;  /* 0x0000000000007941 */ /* 0x000fea0003800000 */
.L_x_2:
[----:B------:R-:W-:Y:S04]  /*0300*/  BSSY B0, `(.L_x_4) ;  /* 0x000000a000007945 */ /* 0x000fe80003800000 */
[----:B------:R-:W-:Y:S05]  /*0310*/  @P2 BRA `(.L_x_5) ;  /* 0x0000000000202947 */ /* 0x000fea0003800000 */
[----:B-12---:R-:W1:Y:S01]  /*0320*/  LDS R2, [UR20+0x1c] ;  /* 0x00001c14ff027984 */ /* 0x006e620008000800 */
[----:B------:R-:W2:Y:S03]  /*0330*/  LDC.64 R10, c[0x0][0x238] ;  /* 0x00008e00ff0a7b82 */ /* 0x000ea60000000a00 */
[----:B------:R3:W-:Y:S01]  /*0340*/  STS [UR20+0x24], R6 ;  /* 0x00002406ff007988 */ /* 0x0007e20008000814 */
[--C-:B--2---:R-:W-:Y:S02]  /*0350*/  SHF.R.U32.HI R9, RZ, 0x4, R11.reuse ;  /* 0x00000004ff097819 */ /* 0x104fe4000001160b */
[----:B------:R-:W-:-:S05]  /*0360*/  SHF.R.U64 R3, R10, 0x4, R11 ;  /* 0x000000040a037819 */ /* 0x000fca000000120b */
[----:B------:R3:W-:Y:S01]  /*0370*/  STS [UR20+0xc], R3 ;  /* 0x00000c03ff007988 */ /* 0x0007e20008000814 */
[----:B-1----:R-:W-:-:S05]  /*0380*/  LOP3.LUT R2, R2, 0xf, R9, 0xb8, !PT ;  /* 0x0000000f02027812 */ /* 0x002fca00078eb809 */
[----:B------:R3:W-:Y:S02]  /*0390*/  STS [UR20+0x1c], R2 ;  /* 0x00001c02ff007988 */ /* 0x0007e40008000814 */
.L_x_5:
[----:B------:R-:W-:Y:S05]  /*03a0*/  BSYNC B0 ;  /* 0x0000000000007941 */ /* 0x000fea0003800000 */
.L_x_4:
[----:B------:R-:W-:Y:S04]  /*03b0*/  BSSY B1, `(.L_x_6) ;  /* 0x000001d000017945 */ /* 0x000fe80003800000 */
[----:B------:R-:W-:Y:S04]  /*03c0*/  BSSY B0, `(.L_x_7) ;  /* 0x0000018000007945 */ /* 0x000fe80003800000 */
[----:B------:R-:W-:Y:S05]  /*03d0*/  @P2 BRA `(.L_x_8) ;  /* 0x00000000001c2947 */ /* 0x000fea0003800000 */
[----:B-123--:R-:W1:Y:S02]  /*03e0*/  LDS R2, [UR20+0x34] ;  /* 0x00003414ff027984 */ /* 0x00ee640008000800 */
[----:B-1----:R-:W-:-:S05]  /*03f0*/  LOP3.LUT R2, R2, 0x7, RZ, 0xb8, !PT ;  /* 0x0000000702027812 */ /* 0x002fca00078eb8ff */
[----:B------:R1:W-:Y:S01]  /*0400*/  STS [UR20+0x34], R2 ;  /* 0x00003402ff007988 */ /* 0x0003e20008000814 */
[----:B------:R-:W-:Y:S05]  /*0410*/  @P2 BRA `(.L_x_9) ;  /* 0x00000000001c2947 */ /* 0x000fea0003800000 */
[----:B-1----:R-:W1:Y:S02]  /*0420*/  LDS R2, [UR20+0x34] ;  /* 0x00003414ff027984 */ /* 0x002e640008000800 */
[----:B-1----:R-:W-:-:S05]  /*0430*/  LOP3.LUT R2, R2, 0x38, RZ, 0xb8, !PT ;  /* 0x0000003802027812 */ /* 0x002fca00078eb8ff */
[----:B------:R4:W-:Y:S02]  /*0440*/  STS [UR20+0x34], R2 ;  /* 0x00003402ff007988 */ /* 0x0009e40008000814 */
.L_x_8:
[----:B------:R-:W-:Y:S05]  /*0450*/  @P2 BRA `(.L_x_10) ;  /* 0x00000000001c2947 */ /* 0x000fea0003800000 */
[----:B-1234-:R-:W1:Y:S02]  /*0460*/  LDS R2, [UR20+0x8] ;  /* 0x00000814ff027984 */ /* 0x01ee640008000800 */
[----:B-1----:R-:W-:-:S05]  /*0470*/  LOP3.LUT R2, R2, 0x780, RZ, 0xb8, !PT ;  /* 0x0000078002027812 */ /* 0x002fca00078eb8ff */
[----:B------:R2:W-:Y:S02]  /*0480*/  STS [UR20+0x8], R2 ;  /* 0x00000802ff007988 */ /* 0x0005e40008000814 */
.L_x_9:
[----:B------:R-:W-:Y:S05]  /*0490*/  @P2 BRA `(.L_x_11) ;  /* 0x0000000000282947 */ /* 0x000fea0003800000 */
[----:B-12---:R-:W1:Y:S02]  /*04a0*/  LDS R2, [UR20+0x8] ;  /* 0x00000814ff027984 */ /* 0x006e640008000800 */
[----:B-1----:R-:W-:-:S05]  /*04b0*/  LOP3.LUT R2, R2, 0x1800, RZ, 0xb8, !PT ;  /* 0x0000180002027812 */ /* 0x002fca00078eb8ff */
[----:B------:R5:W-:Y:S02]  /*04c0*/  STS [UR20+0x8], R2 ;  /* 0x00000802ff007988 */ /* 0x000be40008000814 */
.L_x_10:
[----:B------:R-:W-:Y:S05]  /*04d0*/  @P2 BREAK B0 ;  /* 0x0000000000002942 */ /* 0x000fea0003800000 */
[----:B------:R-:W-:Y:S05]  /*04e0*/  @P2 BRA `(.L_x_12) ;  /* 0x0000000000242947 */ /* 0x000fea0003800000 */
[----:B-1-3--:R-:W1:Y:S01]  /*04f0*/  LDS R3, [UR20+0x8] ;  /* 0x00000814ff037984 */ /* 0x00ae620008000800 */
[----:B--2-45:R-:W-:-:S05]  /*0500*/  IMAD.MOV.U32 R2, RZ, RZ, 0x6000 ;  /* 0x00006000ff027424 */ /* 0x034fca00078e00ff */
[----:B-1----:R-:W-:-:S04]  /*0510*/  LOP3.LUT R2, R3, 0x4000, R2, 0xd8, !PT ;  /* 0x0000400003027812 */ /* 0x002fc800078ed802 */
[----:B------:R-:W-:-:S05]  /*0520*/  LOP3.LUT R2, R2, 0x400000, RZ, 0xb8, !PT ;  /* 0x0040000002027812 */ /* 0x000fca00078eb8ff */
[----:B------:R3:W-:Y:S02]  /*0530*/  STS [UR20+0x8], R2 ;  /* 0x00000802ff007988 */ /* 0x0007e40008000814 */
.L_x_11:
[----:B------:R-:W-:Y:S05]  /*0540*/  BSYNC B0 ;  /* 0x0000000000007941 */ /* 0x000fea0003800000 */
.L_x_7:
[----:B-123--:R-:W1:Y:S02]  /*0550*/  @!P2 LDS R2, [UR20+0x8] ;  /* 0x00000814ff02a984 */ /* 0x00ee640008000800 */
[----:B-1----:R-:W-:-:S05]  /*0560*/  @!P2 LOP3.LUT R2, R2, 0x8000, RZ, 0xb8, !PT ;  /* 0x000080000202a812 */ /* 0x002fca00078eb8ff */
[----:B------:R1:W-:Y:S02]  /*0570*/  @!P2 STS [UR20+0x8], R2 ;  /* 0x00000802ff00a988 */ /* 0x0003e40008000814 */
.L_x_12:
[----:B------:R-:W-:Y:S05]  /*0580*/  BSYNC B1 ;  /* 0x0000000000017941 */ /* 0x000fea0003800000 */
.L_x_6:
[----:B------:R-:W-:Y:S05]  /*0590*/  WARPSYNC.ALL ;  /* 0x0000000000007948 */ /* 0x000fea0003800000 */
[----:B------:R-:W-:Y:S05]  /*05a0*/  @P0 BRA `(.L_x_13) ;  /* 0x0000000000280947 */ /* 0x000fea0003800000 */
[----:B-12345:R-:W1:Y:S01]  /*05b0*/  S2R R2, SR_LANEID ;  /* 0x0000000000027919 */ /* 0x03ee620000000000 */
[----:B------:R-:W-:Y:S05]  /*05c0*/  WARPSYNC.ALL ;  /* 0x0000000000007948 */ /* 0x000fea0003800000 */
[----:B-1----:R-:W-:-:S05]  /*05d0*/  IMAD.SHL.U32 R8, R2, 0x4, RZ ;  /* 0x0000000402087824 */ /* 0x002fca00078e00ff */
[----:B------:R-:W1:Y:S01]  /*05e0*/  LDS R9, [R8+UR20] ;  /* 0x0000001408097984 */ /* 0x000e620008000800 */
[----:B------:R-:W-:-:S05]  /*05f0*/  IADD3 R2, P1, R8, UR28, RZ ;  /* 0x0000001c08027c10 */ /* 0x000fca000ff3e0ff */
[----:B------:R-:W-:-:S05]  /*0600*/  IMAD.X R3, RZ, RZ, UR29, P1 ;  /* 0x0000001dff037e24 */ /* 0x000fca00088e06ff */
[----:B-1----:R1:W2:Y:S01]  /*0610*/  ATOMG.E.EXCH.STRONG.GPU PT, RZ, [R2], R9 ;  /* 0x0000000902ff73a8 */ /* 0x0022a200041ee100 */
[----:B------:R-:W-:-:S04]  /*0620*/  DEPBAR {5,4,3,2,1,0} ;  /* 0x0000003f0000791a */ /* 0x000fc80000000000 */
[----:B------:R1:W-:Y:S01]  /*0630*/  UTMACCTL.IV [UR28] ;  /* 0x000000001c0079b9 */ /* 0x0003e20008000000 */
[----:B------:R-:W-:Y:S01]  /*0640*/  NOP ;  /* 0x0000000000007918 */ /* 0x000fe20000000000 */
.L_x_13:
[----:B------:R-:W-:Y:S05]  /*0650*/  @P0 BRA `(.L_x_14) ;  /* 0x00000000000c0947 */ /* 0x000fea0003800000 */
[----:B------:R0:W-:Y:S01]  /*0660*/  UTMACMDFLUSH ;  /* 0x00000000000079b7 */ /* 0x0001e20000000000 */
[----:B------:R-:W-:Y:S05]  /*0670*/  @P0 BRA `(.L_x_14) ;  /* 0x0000000000040947 */ /* 0x000fea0003800000 */
[----:B------:R-:W-:-:S04]  /*0680*/  DEPBAR.LE SB0, 0x0 ;  /* 0x000080000000791a */ /* 0x000fc80000000000 */
.L_x_14:
[----:B------:R-:W-:Y:S05]  /*0690*/  WARPSYNC.ALL ;  /* 0x0000000000007948 */ /* 0x000fea0003800000 */
[----:B--2---:R-:W-:Y:S06]  /*06a0*/  BAR.SYNC.DEFER_BLOCKING 0x0 ;  /* 0x0000000000007b1d */ /* 0x004fec0000010000 */
[----:B------:R-:W-:Y:S02]  /*06b0*/  BSSY B1, `(.L_x_15) ;  /* 0x000000b000017945 */ /* 0x000fe40003800000 */
[----:B------:R-:W-:Y:S06]  /*06c0*/  BAR.SYNC.DEFER_BLOCKING 0x0 ;  /* 0x0000000000007b1d */ /* 0x000fec0000010000 */
[----:B------:R2:W-:Y:S01]  /*06d0*/  @!P0 STS [R4], RZ ;  /* 0x000000ff04008388 */ /* 0x0005e20000000800 */
[----:B------:R-:W-:Y:S01]  /*06e0*/  NOP ;  /* 0x0000000000007918 */ /* 0x000fe20000000000 */
[----:B------:R-:W-:Y:S05]  /*06f0*/  @P2 BRA `(.L_x_16) ;  /* 0x0000000000182947 */ /* 0x000fea0003800000 */
[----:B-1-345:R-:W1:Y:S01]  /*0700*/  LDS R2, [UR20+0x8] ;  /* 0x00000814ff027984 */ /* 0x03ae620008000800 */
[----:B------:R-:W3:Y:S01]  /*0710*/  LDC.64 R8, c[0x0][0x218] ;  /* 0x00008600ff087b82 */ /* 0x000ee20000000a00 */
[----:B------:R-:W-:Y:S02]  /*0720*/  IMAD.MOV.U32 R3, RZ, RZ, 0x70 ;  /* 0x00000070ff037424 */ /* 0x000fe400078e00ff */
[----:B---3--:R3:W-:Y:S03]  /*0730*/  STS.64 [UR20], R8 ;  /* 0x00000008ff007988 */ /* 0x0087e60008000a14 */
[----:B-1----:R-:W-:-:S05]  /*0740*/  LOP3.LUT R2, R2, 0x10, R3, 0xd8, !PT ;  /* 0x0000001002027812 */ /* 0x002fca00078ed803 */
[----:B------:R3:W-:Y:S02]  /*0750*/  STS [UR20+0x8], R2 ;  /* 0x00000802ff007988 */ /* 0x0007e40008000814 */
.L_x_16:
[----:B-1----:R-:W-:Y:S05]  /*0760*/  BSYNC B1 ;  /* 0x0000000000017941 */ /* 0x002fea0003800000 */
.L_x_15:
[----:B------:R-:W-:Y:S04]  /*0770*/  BSSY B2, `(.L_x_17) ;  /* 0x000000f000027945 */ /* 0x000fe80003800000 */
[----:B------:R-:W-:Y:S04]  /*0780*/  BSSY B1, `(.L_x_18) ;  /* 0x000000c000017945 */ /* 0x000fe80003800000 */
[----:B------:R-:W-:Y:S05]  /*0790*/  @P2 BRA `(.L_x_19) ;  /* 0x0000000000282947 */ /* 0x000fea0003800000 */
[----:B---345:R-:W1:Y:S01]  /*07a0*/  LDS R2, [UR20+0x34] ;  /* 0x00003414ff027984 */ /* 0x038e620008000800 */
[----:B------:R-:W-:Y:S01]  /*07b0*/  IMAD.MOV.U32 R3, RZ, RZ, 0x3f000000 ;  /* 0x3f000000ff037424 */ /* 0x000fe200078e00ff */
[----:B------:R-:W-:Y:S05]  /*07c0*/  @P2 BREAK B1 ;  /* 0x0000000000012942 */ /* 0x000fea0003800000 */
[----:B-1----:R-:W-:-:S05]  /*07d0*/  LOP3.LUT R2, R2, 0xff000000, R3, 0xb8, !PT ;  /* 0xff00000002027812 */ /* 0x002fca00078eb803 */
[----:B------:R1:W-:Y:S01]  /*07e0*/  STS [UR20+0x34], R2 ;  /* 0x00003402ff007988 */ /* 0x0003e20008000814 */
[----:B------:R-:W-:Y:S05]  /*07f0*/  @P2 BRA `(.L_x_20) ;  /* 0x0000000000182947 */ /* 0x000fea0003800000 */
[----:B------:R-:W3:Y:S01]  /*0800*/  LDS R3, [UR20+0x38] ;  /* 0x00003814ff037984 */ /* 0x000ee20008000800 */
[----:B-1----:R-:W-:-:S05]  /*0810*/  IMAD.MOV.U32 R2, RZ, RZ, 0x7f ;  /* 0x0000007fff027424 */ /* 0x002fca00078e00ff */
[----:B---3--:R-:W-:-:S05]  /*0820*/  LOP3.LUT R2, R3, 0xff, R2, 0xb8, !PT ;  /* 0x000000ff03027812 */ /* 0x008fca00078eb802 */
[----:B------:R1:W-:Y:S02]  /*0830*/  STS [UR20+0x38], R2 ;  /* 0x00003802ff007988 */ /* 0x0003e40008000814 */
.L_x_19:
[----:B------:R-:W-:Y:S05]  /*0840*/  BSYNC B1 ;  /* 0x0000000000017941 */ /* 0x000fea0003800000 */
.L_x_18:
[----:B------:R1:W-:Y:S02]  /*0850*/  @!P2 STS [UR20+0x20], R5 ;  /* 0x00002005ff00a988 */ /* 0x0003e40008000814 */
.L_x_20:
[----:B------:R-:W-:Y:S05]  /*0860*/  BSYNC B2 ;  /* 0x0000000000027941 */ /* 0x000fea0003800000 */
.L_x_17:
[----:B------:R-:W-:Y:S05]  /*0870*/  WARPSYNC.ALL ;  /* 0x0000000000007948 */ /* 0x000fea0003800000 */
[----:B-1----:R-:W1:Y:S01]  /*0880*/  LDC R5, c[0x0][0x22c] ;  /* 0x00008b00ff057b82 */ /* 0x002e620000000800 */
[----:B------:R-:W-:Y:S01]  /*0890*/  BSSY B2, `(.L_x_21) ;  /* 0x000000b000027945 */ /* 0x000fe20003800000 */
[----:B-1----:R-:W-:-:S03]  /*08a0*/  VIADD R5, R5, 0xffffffff ;  /* 0xffffffff05057836 */ /* 0x002fc60000000000 */
[----:B------:R-:W-:Y:S05]  /*08b0*/  @P2 BRA `(.L_x_22) ;  /* 0x0000000000202947 */ /* 0x000fea0003800000 */
[----:B---345:R-:W1:Y:S01]  /*08c0*/  LDS R2, [UR20+0x1c] ;  /* 0x00001c14ff027984 */ /* 0x038e620008000800 */
[----:B------:R-:W3:Y:S03]  /*08d0*/  LDC.64 R10, c[0x0][0x240] ;  /* 0x00009000ff0a7b82 */ /* 0x000ee60000000a00 */
[----:B------:R4:W-:Y:S01]  /*08e0*/  STS [UR20+0x24], R5 ;  /* 0x00002405ff007988 */ /* 0x0009e20008000814 */
[--C-:B---3--:R-:W-:Y:S02]  /*08f0*/  SHF.R.U32.HI R9, RZ, 0x4, R11.reuse ;  /* 0x00000004ff097819 */ /* 0x108fe4000001160b */
[----:B------:R-:W-:-:S05]  /*0900*/  SHF.R.U64 R3, R10, 0x4, R11 ;  /* 0x000000040a037819 */ /* 0x000fca000000120b */
[----:B------:R4:W-:Y:S01]  /*0910*/  STS [UR20+0xc], R3 ;  /* 0x00000c03ff007988 */ /* 0x0009e20008000814 */
[----:B-1----:R-:W-:-:S05]  /*0920*/  LOP3.LUT R2, R2, 0xf, R9, 0xb8, !PT ;  /* 0x0000000f02027812 */ /* 0x002fca00078eb809 */
[----:B------:R4:W-:Y:S02]  /*0930*/  STS [UR20+0x1c], R2 ;  /* 0x00001c02ff007988 */ /* 0x0009e40008000814 */
.L_x_22:
[----:B------:R-:W-:Y:S05]  /*0940*/  BSYNC B2 ;  /* 0x0000000000027941 */ /* 0x000fea0003800000 */
.L_x_21:
[----:B------:R-:W-:Y:S04]  /*0950*/  BSSY B3, `(.L_x_23) ;  /* 0x000001d000037945 */ /* 0x000fe80003800000 */
[----:B------:R-:W-:Y:S04]  /*0960*/  BSSY B2, `(.L_x_24) ;  /* 0x0000018000027945 */ /* 0x000fe80003800000 */
[----:B------:R-:W-:Y:S05]  /*0970*/  @P2 BRA `(.L_x_25) ;  /* 0x00000000001c2947 */ /* 0x000fea0003800000 */
[----:B---345:R-:W1:Y:S02]  /*0980*/  LDS R2, [UR20+0x34] ;  /* 0x00003414ff027984 */ /* 0x038e640008000800 */
[----:B-1----:R-:W-:-:S05]  /*0990*/  LOP3.LUT R2, R2, 0x7, RZ, 0xb8, !PT ;  /* 0x0000000702027812 */ /* 0x002fca00078eb8ff */
[----:B------:R1:W-:Y:S01]  /*09a0*/  STS [UR20+0x34], R2 ;  /* 0x00003402ff007988 */ /* 0x0003e20008000814 */
[----:B------:R-:W-:Y:S05]  /*09b0*/  @P2 BRA `(.L_x_26) ;  /* 0x00000000001c2947 */ /* 0x000fea0003800000 */
[----:B-1----:R-:W1:Y:S02]  /*09c0*/  LDS R2, [UR20+0x34] ;  /* 0x00003414ff027984 */ /* 0x002e640008000800 */
[----:B-1----:R-:W-:-:S05]  /*09d0*/  LOP3.LUT R2, R2, 0x38, RZ, 0xb8, !PT ;  /* 0x0000003802027812 */ /* 0x002fca00078eb8ff */
[----:B------:R1:W-:Y:S02]  /*09e0*/  STS [UR20+0x34], R2 ;  /* 0x00003402ff007988 */ /* 0x0003e40008000814 */
.L_x_25:
[----:B------:R-:W-:Y:S05]  /*09f0*/  @P2 BRA `(.L_x_27) ;  /* 0x00000000001c2947 */ /* 0x000fea0003800000 */
[----:B-1-345:R-:W1:Y:S02]  /*0a00*/  LDS R2, [UR20+0x8] ;  /* 0x00000814ff027984 */ /* 0x03ae640008000800 */
[----:B-1----:R-:W-:-:S05]  /*0a10*/  LOP3.LUT R2, R2, 0x780, RZ, 0xb8, !PT ;  /* 0x0000078002027812 */ /* 0x002fca00078eb8ff */
[----:B------:R3:W-:Y:S02]  /*0a20*/  STS [UR20+0x8], R2 ;  /* 0x00000802ff007988 */ /* 0x0007e40008000814 */
.L_x_26:
[----:B------:R-:W-:Y:S05]  /*0a30*/  @P2 BRA `(.L_x_28) ;  /* 0x0000000000282947 */ /* 0x000fea0003800000 */
[----:B-1-3--:R-:W1:Y:S02]  /*0a40*/  LDS R2, [UR20+0x8] ;  /* 0x00000814ff027984 */ /* 0x00ae640008000800 */
[----:B-1----:R-:W-:-:S05]  /*0a50*/  LOP3.LUT R2, R2, 0x1800, RZ, 0xb8, !PT ;  /* 0x0000180002027812 */ /* 0x002fca00078eb8ff */
[----:B------:R1:W-:Y:S02]  /*0a60*/  STS [UR20+0x8], R2 ;  /* 0x00000802ff007988 */ /* 0x0003e40008000814 */
.L_x_27:
[----:B------:R-:W-:Y:S05]  /*0a70*/  @P2 BREAK B2 ;  /* 0x0000000000022942 */ /* 0x000fea0003800000 */
[----:B------:R-:W-:Y:S05]  /*0a80*/  @P2 BRA `(.L_x_29) ;  /* 0x0000000000242947 */ /* 0x000fea0003800000 */
[----:B-1-345:R-:W1:Y:S01]  /*0a90*/  LDS R2, [UR20+0x8] ;  /* 0x00000814ff027984 */ /* 0x03ae620008000800 */
[----:B------:R-:W-:-:S05]  /*0aa0*/  IMAD.MOV.U32 R3, RZ, RZ, 0x6000 ;  /* 0x00006000ff037424 */ /* 0x000fca00078e00ff */
[----:B-1----:R-:W-:-:S04]  /*0ab0*/  LOP3.LUT R2, R2, 0x4000, R3, 0xd8, !PT ;  /* 0x0000400002027812 */ /* 0x002fc800078ed803 */
[----:B------:R-:W-:-:S05]  /*0ac0*/  LOP3.LUT R2, R2, 0x400000, RZ, 0xb8, !PT ;  /* 0x0040000002027812 */ /* 0x000fca00078eb8ff */
[----:B------:R4:W-:Y:S02]  /*0ad0*/  STS [UR20+0x8], R2 ;  /* 0x00000802ff007988 */ /* 0x0009e40008000814 */
.L_x_28:
[----:B------:R-:W-:Y:S05]  /*0ae0*/  BSYNC B2 ;  /* 0x0000000000027941 */ /* 0x000fea0003800000 */
.L_x_24:
[----:B-1-34-:R-:W1:Y:S02]  /*0af0*/  @!P2 LDS R2, [UR20+0x8] ;  /* 0x00000814ff02a984 */ /* 0x01ae640008000800 */
[----:B-1----:R-:W-:-:S05]  /*0b00*/  @!P2 LOP3.LUT R2, R2, 0x8000, RZ, 0xb8, !PT ;  /* 0x000080000202a812 */ /* 0x002fca00078eb8ff */
[----:B------:R1:W-:Y:S02]  /*0b10*/  @!P2 STS [UR20+0x8], R2 ;  /* 0x00000802ff00a988 */ /* 0x0003e40008000814 */
.L_x_29:
[----:B------:R-:W-:Y:S05]  /*0b20*/  BSYNC B3 ;  /* 0x0000000000037941 */ /* 0x000fea0003800000 */
.L_x_23:
[----:B------:R-:W-:Y:S05]  /*0b30*/  WARPSYNC.ALL ;  /* 0x0000000000007948 */ /* 0x000fea0003800000 */
[----:B------:R-:W-:-:S04]  /*0b40*/  UIADD3 UR23, UR5, 0x80, URZ ;  /* 0x0000008005177890 */ /* 0x000fc8000fffe03f */
[----:B------:R-:W-:-:S04]  /*0b50*/  UIADD3 UR30, UP0, UR23, UR32, URZ ;  /* 0x00000020171e7290 */ /* 0x000fc8000ff1e03f */
[----:B------:R-:W-:Y:S01]  /*0b60*/  ULEA.HI.X.SX32 UR23, UR23, UR33, 0x1, UP0 ;  /* 0x0000002117177291 */ /* 0x000fe200080f0e3f */
[----:B------:R-:W-:Y:S11]  /*0b70*/  @P0 BRA `(.L_x_30) ;  /* 0x00000000002c0947 */ /* 0x000ff60003800000 */
[----:B-1-345:R-:W1:Y:S01]  /*0b80*/  S2R R2, SR_LANEID ;  /* 0x0000000000027919 */ /* 0x03ae620000000000 */
[----:B------:R-:W-:Y:S05]  /*0b90*/  WARPSYNC.ALL ;  /* 0x0000000000007948 */ /* 0x000fea0003800000 */
[----:B-1----:R-:W-:-:S05]  /*0ba0*/  IMAD.SHL.U32 R8, R2, 0x4, RZ ;  /* 0x0000000402087824 */ /* 0x002fca00078e00ff */
[----:B------:R-:W1:Y:S01]  /*0bb0*/  LDS R9, [R8+UR20] ;  /* 0x0000001408097984 */ /* 0x000e620008000800 */
[----:B------:R-:W-:Y:S01]  /*0bc0*/  IADD3 R2, P1, R8, UR30, RZ ;  /* 0x0000001e08027c10 */ /* 0x000fe2000ff3e0ff */
[----:B------:R-:W-:-:S04]  /*0bd0*/  UMOV UR22, UR30 ;  /* 0x0000001e00167c82 */ /* 0x000fc80008000000 */
[----:B------:R-:W-:-:S05]  /*0be0*/  IMAD.X R3, RZ, RZ, UR23, P1 ;  /* 0x00000017ff037e24 */ /* 0x000fca00088e06ff */
[----:B-1----:R1:W3:Y:S01]  /*0bf0*/  ATOMG.E.EXCH.STRONG.GPU PT, RZ, [R2], R9 ;  /* 0x0000000902ff73a8 */ /* 0x0022e200041ee100 */
[----:B------:R-:W-:-:S04]  /*0c00*/  DEPBAR {5,4,3,2,1,0} ;  /* 0x0000003f0000791a */ /* 0x000fc80000000000 */
[----:B------:R1:W-:Y:S01]  /*0c10*/  UTMACCTL.IV [UR22] ;  /* 0x00000000160079b9 */ /* 0x0003e20008000000 */
[----:B------:R-:W-:Y:S01]  /*0c20*/  NOP ;  /* 0x0000000000007918 */ /* 0x000fe20000000000 */
.L_x_30:
[----:B------:R-:W-:Y:S05]  /*0c30*/  @P0 BRA `(.L_x_31) ;  /* 0x00000000000c0947 */ /* 0x000fea0003800000 */
[----:B------:R0:W-:Y:S01]  /*0c40*/  UTMACMDFLUSH ;  /* 0x00000000000079b7 */ /* 0x0001e20000000000 */
[----:B------:R-:W-:Y:S05]  /*0c50*/  @P0 BRA `(.L_x_31) ;  /* 0x0000000000040947 */ /* 0x000fea0003800000 */
[----:B------:R-:W-:-:S04]  /*0c60*/  DEPBAR.LE SB0, 0x0 ;  /* 0x000080000000791a */ /* 0x000fc80000000000 */
.L_x_31:
[----:B------:R-:W-:Y:S05]  /*0c70*/  WARPSYNC.ALL ;  /* 0x0000000000007948 */ /* 0x000fea0003800000 */
[----:B---3--:R-:W-:Y:S06]  /*0c80*/  BAR.SYNC.DEFER_BLOCKING 0x0 ;  /* 0x0000000000007b1d */ /* 0x008fec0000010000 */
[----:B------:R-:W-:Y:S02]  /*0c90*/  BSSY B3, `(.L_x_32) ;  /* 0x000000b000037945 */ /* 0x000fe40003800000 */
[----:B------:R-:W-:Y:S06]  /*0ca0*/  BAR.SYNC.DEFER_BLOCKING 0x0 ;  /* 0x0000000000007b1d */ /* 0x000fec0000010000 */
[----:B------:R3:W-:Y:S01]  /*0cb0*/  @!P0 STS [R4], RZ ;  /* 0x000000ff04008388 */ /* 0x0007e20000000800 */
[----:B------:R-:W-:Y:S01]  /*0cc0*/  NOP ;  /* 0x0000000000007918 */ /* 0x000fe20000000000 */
[----:B------:R-:W-:Y:S05]  /*0cd0*/  @P2 BRA `(.L_x_33) ;  /* 0x0000000000182947 */ /* 0x000fea0003800000 */
[----:B-1--45:R-:W1:Y:S01]  /*0ce0*/  LDS R2, [UR20+0x8] ;  /* 0x00000814ff027984 */ /* 0x032e620008000800 */
[----:B------:R-:W4:Y:S01]  /*0cf0*/  LDC.64 R8, c[0x0][0x220] ;  /* 0x00008800ff087b82 */ /* 0x000f220000000a00 */
[----:B------:R-:W-:Y:S02]  /*0d00*/  IMAD.MOV.U32 R3, RZ, RZ, 0x70 ;  /* 0x00000070ff037424 */ /* 0x000fe400078e00ff */
[----:B----4-:R4:W-:Y:S03]  /*0d10*/  STS.64 [UR20], R8 ;  /* 0x00000008ff007988 */ /* 0x0109e60008000a14 */
[----:B-1----:R-:W-:-:S05]  /*0d20*/  LOP3.LUT R2, R2, 0x10, R3, 0xd8, !PT ;  /* 0x0000001002027812 */ /* 0x002fca00078ed803 */
[----:B------:R4:W-:Y:S02]  /*0d30*/  STS [UR20+0x8], R2 ;  /* 0x00000802ff007988 */ /* 0x0009e40008000814 */
.L_x_33:
[----:B-1----:R-:W-:Y:S05]  /*0d40*/  BSYNC B3 ;  /* 0x0000000000037941 */ /* 0x002fea0003800000 */
.L_x_32:
[----:B------:R-:W-:Y:S04]  /*0d50*/  BSSY B3, `(.L_x_34) ;  /* 0x0000033000037945 */ /* 0x000fe80003800000 */
[----:B------:R-:W-:Y:S04]  /*0d60*/  BSSY B4, `(.L_x_35) ;  /* 0x000002e000047945 */ /* 0x000fe80003800000 */
[----:B------:R-:W-:Y:S05]  /*0d70*/  @P2 BRA `(.L_x_36) ;  /* 0x0000000000242947 */ /* 0x000fea0003800000 */
[----:B----45:R-:W1:Y:S01]  /*0d80*/  LDS R2, [UR20+0x34] ;  /* 0x00003414ff027984 */ /* 0x030e620008000800 */
[----:B------:R-:W-:-:S05]  /*0d90*/  IMAD.MOV.U32 R3, RZ, RZ, 0x7f000000 ;  /* 0x7f000000ff037424 */ /* 0x000fca00078e00ff */
[----:B-1----:R-:W-:-:S05]  /*0da0*/  LOP3.LUT R2, R2, 0xff000000, R3, 0xb8, !PT ;  /* 0xff00000002027812 */ /* 0x002fca00078eb803 */
[----:B------:R1:W-:Y:S01]  /*0db0*/  STS [UR20+0x34], R2 ;  /* 0x00003402ff007988 */ /* 0x0003e20008000814 */
[----:B------:R-:W-:Y:S05]  /*0dc0*/  @P2 BRA `(.L_x_37) ;  /* 0x0000000000182947 */ /* 0x000fea0003800000 */
[----:B-1----:R-:W1:Y:S01]  /*0dd0*/  LDS R2, [UR20+0x38] ;  /* 0x00003814ff027984 */ /* 0x002e620008000800 */
[----:B------:R-:W-:-:S05]  /*0de0*/  IMAD.MOV.U32 R3, RZ, RZ, 0xff ;  /* 0x000000ffff037424 */ /* 0x000fca00078e00ff */
[----:B-1----:R-:W-:-:S05]  /*0df0*/  LOP3.LUT R2, R2, 0xff, R3, 0xb8, !PT ;  /* 0x000000ff02027812 */ /* 0x002fca00078eb803 */
[----:B------:R1:W-:Y:S02]  /*0e00*/  STS [UR20+0x38], R2 ;  /* 0x00003802ff007988 */ /* 0x0003e40008000814 */
.L_x_36:
[----:B------:R-:W-:Y:S05]  /*0e10*/  @P2 BRA `(.L_x_38) ;  /* 0x00000000000c2947 */ /* 0x000fea0003800000 */
[----:B------:R1:W-:Y:S02]  /*0e20*/  STS [UR20+0x20], R5 ;  /* 0x00002005ff007988 */ /* 0x0003e40008000814 */
.L_x_37:
[----:B------:R-:W-:Y:S05]  /*0e30*/  @P2 BRA `(.L_x_39) ;  /* 0x0000000000242947 */ /* 0x000fea0003800000 */
[----:B------:R1:W-:Y:S02]  /*0e40*/  STS [UR20+0x24], R6 ;  /* 0x00002406ff007988 */ /* 0x0003e40008000814 */
.L_x_38:
[----:B------:R-:W-:Y:S05]  /*0e50*/  @P2 BRA `(.L_x_40) ;  /* 0x00000000002c2947 */ /* 0x000fea0003800000 */
[----:B-1--45:R-:W1:Y:S01]  /*0e60*/  LDS R2, [UR20+0x1c] ;  /* 0x00001c14ff027984 */ /* 0x032e620008000800 */
[----:B------:R-:W4:Y:S02]  /*0e70*/  LDC.64 R8, c[0x0][0x248] ;  /* 0x00009200ff087b82 */ /* 0x000f240000000a00 */
[--C-:B----4-:R-:W-:Y:S02]  /*0e80*/  SHF.R.U32.HI R5, RZ, 0x4, R9.reuse ;  /* 0x00000004ff057819 */ /* 0x110fe40000011609 */
[----:B------:R-:W-:-:S05]  /*0e90*/  SHF.R.U64 R3, R8, 0x4, R9 ;  /* 0x0000000408037819 */ /* 0x000fca0000001209 */
[----:B------:R4:W-:Y:S01]  /*0ea0*/  STS [UR20+0xc], R3 ;  /* 0x00000c03ff007988 */ /* 0x0009e20008000814 */
[----:B-1----:R-:W-:-:S05]  /*0eb0*/  LOP3.LUT R2, R2, 0xf, R5, 0xb8, !PT ;  /* 0x0000000f02027812 */ /* 0x002fca00078eb805 */
[----:B------:R4:W-:Y:S02]  /*0ec0*/  STS [UR20+0x1c], R2 ;  /* 0x00001c02ff007988 */ /* 0x0009e40008000814 */
.L_x_39:
[----:B------:R-:W-:Y:S05]  /*0ed0*/  @P2 BRA `(.L_x_41) ;  /* 0x00000000001c2947 */ /* 0x000fea0003800000 */
[----:B-1--45:R-:W1:Y:S02]  /*0ee0*/  LDS R2, [UR20+0x34] ;  /* 0x00003414ff027984 */ /* 0x032e640008000800 */
[----:B-1----:R-:W-:-:S05]  /*0ef0*/  LOP3.LUT R2, R2, 0x7, RZ, 0xb8, !PT ;  /* 0x0000000702027812 */ /* 0x002fca00078eb8ff */
[----:B------:R1:W-:Y:S02]  /*0f00*/  STS [UR20+0x34], R2 ;  /* 0x00003402ff007988 */ /* 0x0003e40008000814 */
.L_x_40:
[----:B------:R-:W-:Y:S05]  /*0f10*/  @P2 BRA `(.L_x_42) ;  /* 0x00000000001c2947 */ /* 0x000fea0003800000 */
[----:B-1--45:R-:W1:Y:S02]  /*0f20*/  LDS R2, [UR20+0x34] ;  /* 0x00003414ff027984 */ /* 0x032e640008000800 */
[----:B-1----:R-:W-:-:S05]  /*0f30*/  LOP3.LUT R2, R2, 0x38, RZ, 0xb8, !PT ;  /* 0x0000003802027812 */ /* 0x002fca00078eb8ff */
[----:B------:R1:W-:Y:S02]  /*0f40*/  STS [UR20+0x34], R2 ;  /* 0x00003402ff007988 */ /* 0x0003e40008000814 */
.L_x_41:
[----:B------:R-:W-:Y:S05]  /*0f50*/  @P2 BRA `(.L_x_43) ;  /* 0x00000000001c2947 */ /* 0x000fea0003800000 */
[----:B-1--45:R-:W1:Y:S02]  /*0f60*/  LDS R2, [UR20+0x8] ;  /* 0x00000814ff027984 */ /* 0x032e640008000800 */
[----:B-1----:R-:W-:-:S05]  /*0f70*/  LOP3.LUT R2, R2, 0x780, RZ, 0xb8, !PT ;  /* 0x0000078002027812 */ /* 0x002fca00078eb8ff */
[----:B------:R1:W-:Y:S02]  /*0f80*/  STS [UR20+0x8], R2 ;  /* 0x00000802ff007988 */ /* 0x0003e40008000814 */
.L_x_42:
[----:B------:R-:W-:Y:S05]  /*0f90*/  @P2 BRA `(.L_x_44) ;  /* 0x0000000000282947 */ /* 0x000fea0003800000 */
[----:B-1--45:R-:W1:Y:S02]  /*0fa0*/  LDS R2, [UR20+0x8] ;  /* 0x00000814ff027984 */ /* 0x032e640008000800 */
[----:B-1----:R-:W-:-:S05]  /*0fb0*/  LOP3.LUT R2, R2, 0x1800, RZ, 0xb8, !PT ;  /* 0x0000180002027812 */ /* 0x002fca00078eb8ff */
[----:B------:R1:W-:Y:S02]  /*0fc0*/  STS [UR20+0x8], R2 ;  /* 0x00000802ff007988 */ /* 0x0003e40008000814 */
.L_x_43:
[----:B------:R-:W-:Y:S05]  /*0fd0*/  @P2 BREAK B4 ;  /* 0x0000000000042942 */ /* 0x000fea0003800000 */
[----:B------:R-:W-:Y:S05]  /*0fe0*/  @P2 BRA `(.L_x_45) ;  /* 0x0000000000242947 */ /* 0x000fea0003800000 */
[----:B-1--45:R-:W1:Y:S01]  /*0ff0*/  LDS R2, [UR20+0x8] ;  /* 0x00000814ff027984 */ /* 0x032e620008000800 */
[----:B------:R-:W-:-:S05]  /*1000*/  IMAD.MOV.U32 R3, RZ, RZ, 0x6000 ;  /* 0x00006000ff037424 */ /* 0x000fca00078e00ff */
[----:B-1----:R-:W-:-:S04]  /*1010*/  LOP3.LUT R2, R2, 0x6000, R3, 0xd8, !PT ;  /* 0x0000600002027812 */ /* 0x002fc800078ed803 */
[----:B------:R-:W-:-:S05]  /*1020*/  LOP3.LUT R2, R2, 0x400000, RZ, 0xb8, !PT ;  /* 0x0040000002027812 */ /* 0x000fca00078eb8ff */
[----:B------:R1:W-:Y:S02]  /*1030*/  STS [UR20+0x8], R2 ;  /* 0x00000802ff007988 */ /* 0x0003e40008000814 */
.L_x_44:
[----:B------:R-:W-:Y:S05]  /*1040*/  BSYNC B4 ;  /* 0x0000000000047941 */ /* 0x000fea0003800000 */
.L_x_35:
[----:B-1--45:R-:W1:Y:S02]  /*1050*/  @!P2 LDS R2, [UR20+0x8] ;  /* 0x00000814ff02a984 */ /* 0x032e640008000800 */
[----:B-1----:R-:W-:-:S05]  /*1060*/  @!P2 LOP3.LUT R2, R2, 0x8000, RZ, 0xb8, !PT ;  /* 0x000080000202a812 */ /* 0x002fca00078eb8ff */
[----:B------:R1:W-:Y:S02]  /*1070*/  @!P2 STS [UR20+0x8], R2 ;  /* 0x00000802ff00a988 */ /* 0x0003e40008000814 */
.L_x_45:
[----:B------:R-:W-:Y:S05]  /*1080*/  BSYNC B3 ;  /* 0x0000000000037941 */ /* 0x000fea0003800000 */
.L_x_34:
[----:B------:R-:W-:Y:S05]  /*1090*/  WARPSYNC.ALL ;  /* 0x0000000000007948 */ /* 0x000fea0003800000 */
[----:B------:R-:W-:Y:S01]  /*10a0*/  UIADD3 UR5, UR5, 0x100, URZ ;  /* 0x0000010005057890 */ /* 0x000fe2000fffe03f */
[----:B------:R-:W-:Y:S02]  /*10b0*/  ISETP.GE.AND P1, PT, R12, 0x1, PT ;  /* 0x000000010c00780c */ /* 0x000fe40003f26270 */
[----:B------:R-:W-:Y:S02]  /*10c0*/  CS2R R88, SRZ ;  /* 0x0000000000587805 */ /* 0x000fe4000001ff00 */
[----:B------:R-:W-:Y:S01]  /*10d0*/  CS2R R90, SRZ ;  /* 0x00000000005a7805 */ /* 0x000fe2000001ff00 */
[----:B------:R-:W-:Y:S01]  /*10e0*/  UIADD3 UR32, UP0, UR5, UR32, URZ ;  /* 0x0000002005207290 */ /* 0x000fe2000ff1e03f */
[----:B------:R-:W-:-:S02]  /*10f0*/  CS2R R92, SRZ ;  /* 0x00000000005c7805 */ /* 0x000fc4000001ff00 */
[----:B------:R-:W-:Y:S02]  /*1100*/  CS2R R94, SRZ ;  /* 0x00000000005e7805 */ /* 0x000fe4000001ff00 */
[----:B------:R-:W-:Y:S01]  /*1110*/  CS2R R96, SRZ ;  /* 0x0000000000607805 */ /* 0x000fe2000001ff00 */
[----:B------:R-:W-:Y:S01]  /*1120*/  ULEA.HI.X.SX32 UR33, UR5, UR33, 0x1, UP0 ;  /* 0x0000002105217291 */ /* 0x000fe200080f0e3f */
[----:B------:R-:W-:Y:S02]  /*1130*/  CS2R R98, SRZ ;  /* 0x0000000000627805 */ /* 0x000fe4000001ff00 */
[----:B------:R-:W-:Y:S02]  /*1140*/  CS2R R100, SRZ ;  /* 0x0000000000647805 */ /* 0x000fe4000001ff00 */
[----:B------:R-:W-:Y:S02]  /*1150*/  CS2R R102, SRZ ;  /* 0x0000000000667805 */ /* 0x000fe4000001ff00 */
[----:B------:R-:W-:-:S02]  /*1160*/  CS2R R104, SRZ ;  /* 0x0000000000687805 */ /* 0x000fc4000001ff00 */
[----:B------:R-:W-:Y:S02]  /*1170*/  CS2R R106, SRZ ;  /* 0x00000000006a7805 */ /* 0x000fe4000001ff00 */
[----:B------:R-:W-:Y:S02]  /*1180*/  CS2R R108, SRZ ;  /* 0x00000000006c7805 */ /* 0x000fe4000001ff00 */
        /* <DEDUP_REMOVED lines=41> */
[----:B------:R-:W-:Y:S01]  /*1420*/  CS2R R64, SRZ ;  /* 0x0000000000407805 */ /* 0x000fe2000001ff00 */
[----:B------:R-:W-:Y:S01]  /*1430*/  IMAD.MOV.U32 R66, RZ, RZ, RZ ;  /* 0x000000ffff427224 */ /* 0x000fe200078e00ff */
[----:B------:R-:W-:Y:S06]  /*1440*/  @P0 BRA `(.L_x_46) ;  /* 0x0000000000280947 */ /* 0x000fec0003800000 */
[----:B-1--45:R-:W2:Y:S01]  /*1450*/  S2R R2, SR_LANEID ;  /* 0x0000000000027919 */ /* 0x032ea20000000000 */
[----:B------:R-:W-:Y:S05]  /*1460*/  WARPSYNC.ALL ;  /* 0x0000000000007948 */ /* 0x000fea0003800000 */
[----:B--23--:R-:W-:-:S05]  /*1470*/  IMAD.SHL.U32 R4, R2, 0x4, RZ ;  /* 0x0000000402047824 */ /* 0x00cfca00078e00ff */
[----:B------:R-:W1:Y:S01]  /*1480*/  LDS R5, [R4+UR20] ;  /* 0x0000001404057984 */ /* 0x000e620008000800 */
[----:B------:R-:W-:-:S05]  /*1490*/  IADD3 R2, P3, R4, UR32, RZ ;  /* 0x0000002004027c10 */ /* 0x000fca000ff7e0ff */
[----:B------:R-:W-:-:S05]  /*14a0*/  IMAD.X R3, RZ, RZ, UR33, P3 ;  /* 0x00000021ff037e24 */ /* 0x000fca00098e06ff */
[----:B-1----:R1:W2:Y:S01]  /*14b0*/  ATOMG.E.EXCH.STRONG.GPU PT, RZ, [R2], R5 ;  /* 0x0000000502ff73a8 */ /* 0x0022a200041ee100 */
[----:B------:R-:W-:-:S04]  /*14c0*/  DEPBAR {5,4,3,2,1,0} ;  /* 0x0000003f0000791a */ /* 0x000fc80000000000 */
[----:B------:R1:W-:Y:S01]  /*14d0*/  UTMACCTL.IV [UR32] ;  /* 0x00000000200079b9 */ /* 0x0003e20008000000 */
[----:B------:R-:W-:Y:S01]  /*14e0*/  NOP ;  /* 0x0000000000007918 */ /* 0x000fe20000000000 */
.L_x_46:
[----:B------:R-:W-:Y:S05]  /*14f0*/  @P0 BRA `(.L_x_47) ;  /* 0x00000000000c0947 */ /* 0x000fea0003800000 */
[----:B------:R0:W-:Y:S01]  /*1500*/  UTMACMDFLUSH ;  /* 0x00000000000079b7 */ /* 0x0001e20000000000 */
[----:B------:R-:W-:Y:S05]  /*1510*/  @P0 BRA `(.L_x_47) ;  /* 0x0000000000040947 */ /* 0x000fea0003800000 */
[----:B------:R-:W-:-:S04]  /*1520*/  DEPBAR.LE SB0, 0x0 ;  /* 0x000080000000791a */ /* 0x000fc80000000000 */
.L_x_47:
[----:B------:R-:W-:Y:S05]  /*1530*/  WARPSYNC.ALL ;  /* 0x0000000000007948 */ /* 0x000fea0003800000 */
[----:B--2---:R-:W-:Y:S01]  /*1540*/  BAR.SYNC.DEFER_BLOCKING 0x0 ;  /* 0x0000000000007b1d */ /* 0x004fe20000010000 */
[----:B------:R-:W-:Y:S01]  /*1550*/  USHF.L.U32 UR15, UR31, 0x8, URZ ;  /* 0x000000081f0f7899 */ /* 0x000fe2000800063f */
[----:B------:R-:W-:Y:S01]  /*1560*/  IMAD.MOV.U32 R67, RZ, RZ, RZ ;  /* 0x000000ffff437224 */ /* 0x000fe200078e00ff */
[----:B------:R-:W-:Y:S01]  /*1570*/  USHF.L.U32 UR19, UR34, 0x7, URZ ;  /* 0x0000000722137899 */ /* 0x000fe2000800063f */
[----:B------:R-:W-:Y:S02]  /*1580*/  CS2R R68, SRZ ;  /* 0x0000000000447805 */ /* 0x000fe4000001ff00 */
[----:B------:R-:W-:Y:S01]  /*1590*/  CS2R R70, SRZ ;  /* 0x0000000000467805 */ /* 0x000fe2000001ff00 */
[----:B------:R-:W-:Y:S01]  /*15a0*/  VOTEU.ALL UP0, P2 ;  /* 0x00000000003f7886 */ /* 0x000fe20001000000 */
[----:B------:R-:W-:Y:S01]  /*15b0*/  UMOV UR6, 0x1 ;  /* 0x0000000100067882 */ /* 0x000fe20000000000 */
[----:B------:R-:W-:Y:S01]  /*15c0*/  VOTEU.ALL UP1, P2 ;  /* 0x00000000003f7886 */ /* 0x000fe20001020000 */
[----:B------:R-:W-:Y:S01]  /*15d0*/  VOTEU.ALL UP2, P2 ;  /* 0x00000000003f7886 */ /* 0x000fe20001040000 */
[----:B------:R-:W-:Y:S01]  /*15e0*/  VOTEU.ALL UP3, P2 ;  /* 0x00000000003f7886 */ /* 0x000fe20001060000 */
[----:B------:R-:W-:-:S04]  /*15f0*/  @!UP0 UIADD3 UR8, -UR6, 0x100000, URZ ;  /* 0x0010000006088890 */ /* 0x000fc8000fffe13f */
[----:B------:R-:W-:Y:S02]  /*1600*/  @!UP0 USHF.L.U32 UR9, UR8, 0xb, URZ ;  /* 0x0000000b08098899 */ /* 0x000fe4000800063f */
[----:B------:R-:W-:Y:S01]  /*1610*/  @!UP0 USHF.L.U32 UR8, UR8, 0x1, URZ ;  /* 0x0000000108088899 */ /* 0x000fe2000800063f */
[----:B------:R-:W-:Y:S01]  /*1620*/  CS2R R72, SRZ ;  /* 0x0000000000487805 */ /* 0x000fe2000001ff00 */
        /* <DEDUP_REMOVED lines=12> */
[----:B------:R-:W-:Y:S01]  /*16f0*/  VOTEU.ALL UP0, P2 ;  /* 0x00000000003f7886 */ /* 0x000fe20001000000 */
[----:B------:R-:W-:Y:S02]  /*1700*/  CS2R R80, SRZ ;  /* 0x0000000000507805 */ /* 0x000fe4000001ff00 */
[----:B------:R-:W-:Y:S02]  /*1710*/  CS2R R82, SRZ ;  /* 0x0000000000527805 */ /* 0x000fe4000001ff00 */
[----:B------:R-:W-:Y:S02]  /*1720*/  CS2R R84, SRZ ;  /* 0x0000000000547805 */ /* 0x000fe4000001ff00 */
[----:B------:R-:W-:Y:S01]  /*1730*/  CS2R R86, SRZ ;  /* 0x0000000000567805 */ /* 0x000fe2000001ff00 */
[----:B------:R-:W2:Y:S02]  /*1740*/  FENCE.VIEW.ASYNC.S ;  /* 0x00000000000073c6 */ /* 0x000ea40000000000 */
[----:B--2---:R2:W4:Y:S02]  /*1750*/  @!UP0 SYNCS.EXCH.64 URZ, [UR20+0x18000], UR8 ;  /* 0x01800008143f85b2 */ /* 0x0045240008000100 */
[----:B----4-:R-:W-:Y:S06]  /*1760*/  BAR.SYNC.DEFER_BLOCKING 0x0 ;  /* 0x0000000000007b1d */ /* 0x010fec0000010000 */
[----:B------:R2:W4:Y:S02]  /*1770*/  @!UP1 SYNCS.EXCH.64 URZ, [UR20+0x18008], UR10 ;  /* 0x0180080a143f95b2 */ /* 0x0005240008000100 */
[----:B----4-:R-:W-:Y:S06]  /*1780*/  BAR.SYNC.DEFER_BLOCKING 0x0 ;  /* 0x0000000000007b1d */ /* 0x010fec0000010000 */
[----:B------:R2:W4:Y:S02]  /*1790*/  @!UP2 SYNCS.EXCH.64 URZ, [UR20+0x18010], UR12 ;  /* 0x0180100c143fa5b2 */ /* 0x0005240008000100 */
[----:B----4-:R-:W-:Y:S06]  /*17a0*/  BAR.SYNC.DEFER_BLOCKING 0x0 ;  /* 0x0000000000007b1d */ /* 0x010fec0000010000 */
[----:B------:R2:W4:Y:S01]  /*17b0*/  @!UP3 SYNCS.EXCH.64 URZ, [UR20+0x18018], UR6 ;  /* 0x01801806143fb5b2 */ /* 0x0005220008000100 */
[----:B------:R-:W-:Y:S05]  /*17c0*/  @!P1 BRA `(.L_x_48) ;  /* 0x00000008001c9947 */ /* 0x000fea0003800000 */
[----:B-1---5:R-:W-:Y:S02]  /*17d0*/  SHF.R.U32.HI R2, RZ, 0x5, R0 ;  /* 0x00000005ff027819 */ /* 0x022fe40000011600 */
[----:B------:R-:W-:Y:S02]  /*17e0*/  CS2R R88, SRZ ;  /* 0x0000000000587805 */ /* 0x000fe4000001ff00 */
[----:B------:R-:W-:Y:S02]  /*17f0*/  CS2R R90, SRZ ;  /* 0x00000000005a7805 */ /* 0x000fe4000001ff00 */
[----:B------:R-:W-:Y:S02]  /*1800*/  CS2R R92, SRZ ;  /* 0x00000000005c7805 */ /* 0x000fe4000001ff00 */
[----:B------:R-:W-:Y:S02]  /*1810*/  R2UR UR22, R2 ;  /* 0x00000000021672ca */ /* 0x000fe400000e0000 */
        /* <DEDUP_REMOVED lines=60> */
[----:B------:R-:W-:Y:S01]  /*1be0*/  CS2R R86, SRZ ;  /* 0x0000000000567805 */ /* 0x000fe2000001ff00 */
[----:B------:R-:W-:Y:S01]  /*1bf0*/  UMOV UR5, URZ ;  /* 0x0000003f00057c82 */ /* 0x000fe20008000000 */
[----:B------:R-:W-:-:S05]  /*1c00*/  UMOV UR14, URZ ;  /* 0x0000003f000e7c82 */ /* 0x000fca0008000000 */
.L_x_50:
[----:B----4-:R-:W-:Y:S01]  /*1c10*/  BAR.SYNC.DEFER_BLOCKING 0x0 ;  /* 0x0000000000007b1d */ /* 0x010fe20000010000 */
[----:B------:R-:W-:Y:S01]  /*1c20*/  ULEA UR26, UR5, UR20, 0x3 ;  /* 0x00000014051a7291 */ /* 0x000fe2000f8e183f */
[----:B------:R-:W-:Y:S01]  /*1c30*/  @!P2 IMAD.MOV.U32 R3, RZ, RZ, 0x6000 ;  /* 0x00006000ff03a424 */ /* 0x000fe200078e00ff */
[----:B------:R-:W-:Y:S01]  /*1c40*/  ELECT P0, URZ, PT ;  /* 0x00000000003f782f */ /* 0x000fe20003800000 */
[----:B------:R-:W-:Y:S01]  /*1c50*/  IMAD.U32 R2, RZ, RZ, UR4 ;  /* 0x00000004ff027e24 */ /* 0x000fe2000f8e00ff */
[----:B--2---:R-:W-:Y:S02]  /*1c60*/  ULEA UR12, UR5, UR20, 0xe ;  /* 0x00000014050c7291 */ /* 0x004fe4000f8e703f */
[C---:B------:R-:W-:Y:S02]  /*1c70*/  ISETP.LT.U32.AND P0, PT, R7.reuse, 0x20, P0 ;  /* 0x000000200700780c */ /* 0x040fe40000701070 */
[----:B------:R-:W-:Y:S02]  /*1c80*/  ELECT P1, URZ, PT ;  /* 0x00000000003f782f */ /* 0x000fe40003820000 */
[----:B------:R-:W-:Y:S01]  /*1c90*/  SHF.L.U32 R2, R2, 0x1f, RZ ;  /* 0x0000001f02027819 */ /* 0x000fe200000006ff */
[----:B------:R-:W-:Y:S01]  /*1ca0*/  ULEA UR16, UR5, UR20, 0xd ;  /* 0x0000001405107291 */ /* 0x000fe2000f8e683f */
[----:B------:R-:W-:Y:S01]  /*1cb0*/  ISETP.LT.U32.AND P1, PT, R7, 0x20, P1 ;  /* 0x000000200700780c */ /* 0x000fe20000f21070 */
[----:B------:R-:W-:-:S02]  /*1cc0*/  UMOV UR18, UR14 ;  /* 0x0000000e00127c82 */ /* 0x000fc40008000000 */
[----:B------:R-:W-:Y:S02]  /*1cd0*/  UIADD3 UR16, UR16, 0x10000, URZ ;  /* 0x0001000010107890 */ /* 0x000fe4000fffe03f */
[----:B------:R-:W-:Y:S02]  /*1ce0*/  USHF.L.U32 UR8, UR22, 0x6, URZ ;  /* 0x0000000616087899 */ /* 0x000fe4000800063f */
[----:B------:R-:W-:Y:S01]  /*1cf0*/  USHF.R.U32.HI UR10, URZ, 0x4, UR16 ;  /* 0x000000043f0a7899 */ /* 0x000fe20008011610 */
[----:B------:R-:W-:Y:S01]  /*1d00*/  VOTEU.ANY UP0, P0 ;  /* 0x00000000003f7886 */ /* 0x000fe20000000100 */
[----:B------:R-:W-:Y:S01]  /*1d10*/  VOTEU.ANY UP2, P0 ;  /* 0x00000000003f7886 */ /* 0x000fe20000040100 */
[----:B------:R-:W-:Y:S01]  /*1d20*/  ULOP3.LUT UR8, UR8, 0x100, URZ, 0xc0, !UPT ;  /* 0x0000010008087892 */ /* 0x000fe2000f8ec03f */
[----:B------:R1:W-:Y:S01]  /*1d30*/  @!P2 SYNCS.ARRIVE.TRANS64 RZ, [UR26+0x18000], R3 ;  /* 0x01800003ffffa9a7 */ /* 0x0003e2000800001a */
[----:B------:R2:W-:Y:S06]  /*1d40*/  MEMBAR.ALL.CTA ;  /* 0x0000000000007992 */ /* 0x0005ec0000008000 */
[----:B--2---:R-:W2:Y:S01]  /*1d50*/  FENCE.VIEW.ASYNC.S ;  /* 0x00000000000073c6 */ /* 0x004ea20000000000 */
[----:B------:R-:W-:Y:S01]  /*1d60*/  @UP0 UIADD3 UR13, UR26, 0x18000, URZ ;  /* 0x000180001a0d0890 */ /* 0x000fe2000fffe03f */
[----:B------:R-:W-:Y:S01]  /*1d70*/  @UP0 UMOV UR6, UR28 ;  /* 0x0000001c00060c82 */ /* 0x000fe20008000000 */
[----:B------:R-:W-:Y:S01]  /*1d80*/  @UP0 UMOV UR7, UR29 ;  /* 0x0000001d00070c82 */ /* 0x000fe20008000000 */
[----:B--2---:R-:W-:Y:S01]  /*1d90*/  VOTEU.ANY UP1, P1 ;  /* 0x00000000003f7886 */ /* 0x004fe20000820100 */
[----:B------:R-:W-:Y:S01]  /*1da0*/  VOTEU.ANY UP3, P1 ;  /* 0x00000000003f7886 */ /* 0x000fe20000860100 */
[----:B------:R-:W-:-:S02]  /*1db0*/  ULEA.HI UR8, UR12, UR8, URZ, 0x1c ;  /* 0x000000080c087291 */ /* 0x000fc4000f8fe03f */
[----:B------:R-:W-:Y:S02]  /*1dc0*/  USGXT.U32 UR10, UR10, 0xe ;  /* 0x0000000e0a0a789a */ /* 0x000fe40008000000 */
[----:B------:R-:W-:Y:S01]  /*1dd0*/  @UP1 UIADD3 UR17, UR26, 0x18000, URZ ;  /* 0x000180001a111890 */ /* 0x000fe2000fffe03f */
[----:B------:R-:W-:Y:S01]  /*1de0*/  @UP1 UMOV UR24, UR30 ;  /* 0x0000001e00181c82 */ /* 0x000fe20008000000 */
[----:B------:R-:W-:Y:S01]  /*1df0*/  @UP1 UMOV UR25, UR23 ;  /* 0x0000001700191c82 */ /* 0x000fe20008000000 */
[----:B------:R-:W-:Y:S01]  /*1e00*/  ULOP3.LUT UR21, UR8, 0x3fff, URZ, 0xc0, !UPT ;  /* 0x00003fff08157892 */ /* 0x000fe2000f8ec03f */
[----:B------:R-:W-:Y:S01]  /*1e10*/  UMOV UR11, 0x80000020 ;  /* 0x80000020000b7882 */ /* 0x000fe20000000000 */
[----:B------:R-:W-:-:S05]  /*1e20*/  UMOV UR9, 0x80000020 ;  /* 0x8000002000097882 */ /* 0x000fca0000000000 */
[----:B------:R-:W-:Y:S01]  /*1e30*/  UMOV UR8, UR21 ;  /* 0x0000001500087c82 */ /* 0x000fe20008000000 */
[----:B------:R-:W-:Y:S06]  /*1e40*/  BAR.SYNC.DEFER_BLOCKING 0x0 ;  /* 0x0000000000007b1d */ /* 0x000fec0000010000 */
[----:B------:R1:W-:Y:S02]  /*1e50*/  @UP2 UTMALDG.2D [UR12], [UR6] ;  /* 0x0000000c060025b4 */ /* 0x0003e40008008000 */
[----:B------:R-:W-:Y:S06]  /*1e60*/  BAR.SYNC.DEFER_BLOCKING 0x0 ;  /* 0x0000000000007b1d */ /* 0x000fec0000010000 */
[----:B------:R1:W-:Y:S02]  /*1e70*/  @UP3 UTMALDG.2D [UR16], [UR24] ;  /* 0x00000010180035b4 */ /* 0x0003e40008008000 */
[----:B------:R-:W-:Y:S06]  /*1e80*/  BAR.SYNC.DEFER_BLOCKING 0x0 ;  /* 0x0000000000007b1d */ /* 0x000fec0000010000 */
[----:B------:R-:W2:Y:S02]  /*1e90*/  SYNCS.PHASECHK.TRANS64.TRYWAIT P0, [UR26+0x18000], R2 ;  /* 0x01800002ff0075a7 */ /* 0x000ea4000800015a */
[----:B-12---:R-:W-:Y:S05]  /*1ea0*/  @!P0 BRA `(.L_x_49) ;  /* 0x0000000c00048947 */ /* 0x006fea0003800000 */
.L_x_51:
[----:B------:R-:W-:Y:S02]  /*1eb0*/  WARPGROUP.DEPBAR.LE gsb0, 0x0 ;  /* 0x00008000000079c5 */ /* 0x000fe40000010000 */
[----:B------:R-:W-:Y:S01]  /*1ec0*/  WARPGROUP.ARRIVE ;  /* 0x00000000000079c5 */ /* 0x000fe20000000000 */
[----:B------:R-:W-:Y:S01]  /*1ed0*/  UIADD3 UR24, UP0, UR21, 0x2, URZ ;  /* 0x0000000215187890 */ /* 0x000fe2000ff1e03f */
[----:B------:R-:W1:Y:S01]  /*1ee0*/  LDC R2, c[0x0][0x230] ;  /* 0x00008c00ff027b82 */ /* 0x000e620000000800 */
[----:B------:R-:W-:Y:S01]  /*1ef0*/  UMOV UR26, 0xfffffffe ;  /* 0xfffffffe001a7882 */ /* 0x000fe20000000000 */
[----:B------:R-:W-:Y:S01]  /*1f00*/  UMOV UR27, 0x7fffffdf ;  /* 0x7fffffdf001b7882 */ /* 0x000fe20000000000 */
[----:B------:R-:W-:Y:S01]  /*1f10*/  UMOV UR6, UR10 ;  /* 0x0000000a00067c82 */ /* 0x000fe20008000000 */
[----:B------:R-:W-:Y:S01]  /*1f20*/  QGMMA.64x128x32.F32.E4M3.E4M3 R88, gdesc[UR8], R88 ;  /* 0x01e00000085879f3 */ /* 0x000fe20008700858 */
[----:B------:R-:W-:Y:S01]  /*1f30*/  UMOV UR8, URZ ;  /* 0x0000003f00087c82 */ /* 0x000fe20008000000 */
[----:B------:R-:W-:Y:S01]  /*1f40*/  UMOV UR7, URZ ;  /* 0x0000003f00077c82 */ /* 0x000fe20008000000 */
[----:B------:R-:W-:-:S02]  /*1f50*/  UIADD3.X UR25, UR8, -0x7fffffe0, URZ, UP0, !UPT ;  /* 0x8000002008197890 */ /* 0x000fc400087fe43f */
[----:B------:R-:W-:Y:S02]  /*1f60*/  UIADD3.64 UR26, UR6, -UR26, URZ ;  /* 0x8000001a061a7297 */ /* 0x000fe4000fffe03f */
[----:B------:R-:W-:Y:S02]  /*1f70*/  UIADD3.64 UR8, UR24, 0x1fe, URZ ;  /* 0x000001fe18087897 */ /* 0x000fe4000fffe03f */
[----:B------:R-:W-:Y:S02]  /*1f80*/  UIADD3 UR14, UR14, 0x40, URZ ;  /* 0x000000400e0e7890 */ /* 0x000fe4000fffe03f */
[----:B------:R-:W-:-:S04]  /*1f90*/  UIADD3 UR5, UR5, 0x1, URZ ;  /* 0x0000000105057890 */ /* 0x000fc8000fffe03f */
[----:B------:R-:W-:-:S04]  /*1fa0*/  UISETP.NE.U32.AND UP0, UPT, UR5, 0x4, UPT ;  /* 0x000000040500788c */ /* 0x000fc8000bf05070 */
[----:B------:R-:W-:Y:S01]  /*1fb0*/  USEL UR6, URZ, 0x1, UP0 ;  /* 0x000000013f067887 */ /* 0x000fe20008000000 */
[----:B-1----:R-:W-:Y:S01]  /*1fc0*/  ISETP.LE.AND P0, PT, R2, UR14, PT ;  /* 0x0000000e02007c0c */ /* 0x002fe2000bf03270 */
[----:B------:R-:W-:Y:S02]  /*1fd0*/  USEL UR5, UR5, URZ, UP0 ;  /* 0x0000003f05057287 */ /* 0x000fe40008000000 */
[----:B------:R-:W-:Y:S01]  /*1fe0*/  ULOP3.LUT UR4, UR4, UR6, URZ, 0x3c, !UPT ;  /* 0x0000000604047292 */ /* 0x000fe2000f8e3c3f */
[----:B------:R-:W-:Y:S01]  /*1ff0*/  QGMMA.64x128x32.F32.E4M3.E4M3 R88, gdesc[UR24], R88 ;  /* 0x01e00000185879f3 */ /* 0x000fe20008700858 */
[----:B------:R-:W-:-:S11]  /*2000*/  UIADD3.64 UR24, UR24, 0x200, URZ ;  /* 0x0000020018187897 */ /* 0x000fd6000fffe03f */
[----:B------:R-:W-:-:S12]  /*2010*/  QGMMA.64x128x32.F32.E4M3.E4M3 R24, gdesc[UR8], R24 ;  /* 0x01e00000081879f3 */ /* 0x000fd80008700818 */
[----:B------:R-:W-:Y:S01]  /*2020*/  QGMMA.64x128x32.F32.E4M3.E4M3 R24, gdesc[UR24], R24, gsb0 ;  /* 0x01e00000181879f3 */ /* 0x000fe20008000818 */
[----:B------:R-:W-:Y:S05]  /*2030*/  @!P0 BRA `(.L_x_50) ;  /* 0xfffffff800f48947 */ /* 0x000fea000383ffff */
.L_x_48:
[----:B------:R-:W-:Y:S02]  /*2040*/  WARPGROUP.DEPBAR.LE gsb0, 0x0 ;  /* 0x00008000000079c5 */ /* 0x000fe40000010000 */
[----:B----4-:R-:W-:Y:S01]  /*2050*/  BAR.SYNC.DEFER_BLOCKING 0x0 ;  /* 0x0000000000007b1d */ /* 0x010fe20000010000 */
[C---:B-1---5:R-:W-:Y:S01]  /*2060*/  IMAD.SHL.U32 R2, R0.reuse, 0x40, RZ ;  /* 0x0000004000027824 */ /* 0x062fe200078e00ff */
[C---:B------:R-:W-:Y:S01]  /*2070*/  LOP3.LUT R3, R0.reuse, 0x1c, RZ, 0xc0, !PT ;  /* 0x0000001c00037812 */ /* 0x040fe200078ec0ff */
[----:B---3--:R-:W-:Y:S01]  /*2080*/  IMAD.SHL.U32 R4, R0, 0x2, RZ ;  /* 0x0000000200047824 */ /* 0x008fe200078e00ff */
[----:B------:R-:W-:Y:S02]  /*2090*/  ELECT P0, URZ, PT ;  /* 0x00000000003f782f */ /* 0x000fe40003800000 */
[----:B------:R-:W-:Y:S01]  /*20a0*/  F2FP.SATFINITE.E4M3.F32.PACK_AB_MERGE_C R88, R89, R88, RZ ;  /* 0x000000585958723e */ /* 0x000fe200048070ff */
[----:B------:R-:W-:Y:S01]  /*20b0*/  UMOV UR21, UR19 ;  /* 0x0000001300157c82 */ /* 0x000fe20008000000 */
[----:B------:R-:W-:Y:S01]  /*20c0*/  LOP3.LUT R2, R2, 0x3800, RZ, 0xc0, !PT ;  /* 0x0000380002027812 */ /* 0x000fe200078ec0ff */
[----:B------:R-:W-:Y:S01]  /*20d0*/  UMOV UR22, UR15 ;  /* 0x0000000f00167c82 */ /* 0x000fe20008000000 */
[----:B------:R-:W-:-:S02]  /*20e0*/  LOP3.LUT R4, R4, 0x6, RZ, 0xc0, !PT ;  /* 0x0000000604047812 */ /* 0x000fc400078ec0ff */
[----:B------:R-:W-:Y:S01]  /*20f0*/  F2FP.SATFINITE.E4M3.F32.PACK_AB_MERGE_C R90, R91, R90, RZ ;  /* 0x0000005a5b5a723e */ /* 0x000fe200048070ff */
[----:B------:R-:W-:Y:S01]  /*2100*/  IMAD R2, R3, 0x20, R2 ;  /* 0x0000002003027824 */ /* 0x000fe200078e0202 */
[----:B------:R-:W-:Y:S01]  /*2110*/  F2FP.SATFINITE.E4M3.F32.PACK_AB_MERGE_C R92, R93, R92, RZ ;  /* 0x0000005c5d5c723e */ /* 0x000fe200048070ff */
[----:B------:R-:W-:Y:S01]  /*2120*/  IMAD R3, R3, 0x4, R4 ;  /* 0x0000000403037824 */ /* 0x000fe200078e0204 */
[----:B------:R-:W-:Y:S02]  /*2130*/  F2FP.SATFINITE.E4M3.F32.PACK_AB_MERGE_C R94, R95, R94, RZ ;  /* 0x0000005e5f5e723e */ /* 0x000fe400048070ff */
[----:B------:R-:W-:Y:S01]  /*2140*/  F2FP.SATFINITE.E4M3.F32.PACK_AB_MERGE_C R24, R25, R24, RZ ;  /* 0x000000181918723e */ /* 0x000fe200048070ff */
[----:B------:R-:W-:Y:S01]  /*2150*/  IMAD.IADD R3, R2, 0x1, R3 ;  /* 0x0000000102037824 */ /* 0x000fe200078e0203 */
[----:B------:R-:W-:Y:S02]  /*2160*/  F2FP.SATFINITE.E4M3.F32.PACK_AB_MERGE_C R26, R27, R26, RZ ;  /* 0x0000001a1b1a723e */ /* 0x000fe400048070ff */
[----:B------:R-:W-:-:S02]  /*2170*/  F2FP.SATFINITE.E4M3.F32.PACK_AB_MERGE_C R28, R29, R28, RZ ;  /* 0x0000001c1d1c723e */ /* 0x000fc400048070ff */
[----:B------:R-:W-:Y:S01]  /*2180*/  F2FP.SATFINITE.E4M3.F32.PACK_AB_MERGE_C R30, R31, R30, RZ ;  /* 0x0000001e1f1e723e */ /* 0x000fe200048070ff */
[----:B------:R-:W1:Y:S02]  /*2190*/  @!P2 SYNCS.CCTL.IV [UR20+0x18000] ;  /* 0x01800000ff00a9b1 */ /* 0x000e640008000014 */
[----:B-1----:R-:W-:Y:S01]  /*21a0*/  BAR.SYNC.DEFER_BLOCKING 0x0 ;  /* 0x0000000000007b1d */ /* 0x002fe20000010000 */
[----:B------:R-:W-:Y:S02]  /*21b0*/  F2FP.SATFINITE.E4M3.F32.PACK_AB_MERGE_C R96, R97, R96, RZ ;  /* 0x000000606160723e */ /* 0x000fe400048070ff */
[----:B------:R-:W-:Y:S02]  /*21c0*/  F2FP.SATFINITE.E4M3.F32.PACK_AB_MERGE_C R98, R99, R98, RZ ;  /* 0x000000626362723e */ /* 0x000fe400048070ff */
[----:B------:R-:W-:Y:S02]  /*21d0*/  F2FP.SATFINITE.E4M3.F32.PACK_AB_MERGE_C R100, R101, R100, RZ ;  /* 0x000000646564723e */ /* 0x000fe400048070ff */
[----:B------:R-:W-:-:S02]  /*21e0*/  F2FP.SATFINITE.E4M3.F32.PACK_AB_MERGE_C R102, R103, R102, RZ ;  /* 0x000000666766723e */ /* 0x000fc400048070ff */
[----:B------:R-:W-:Y:S02]  /*21f0*/  F2FP.SATFINITE.E4M3.F32.PACK_AB_MERGE_C R32, R33, R32, RZ ;  /* 0x000000202120723e */ /* 0x000fe400048070ff */
[----:B------:R-:W-:Y:S02]  /*2200*/  F2FP.SATFINITE.E4M3.F32.PACK_AB_MERGE_C R34, R35, R34, RZ ;  /* 0x000000222322723e */ /* 0x000fe400048070ff */
[----:B------:R-:W-:Y:S02]  /*2210*/  F2FP.SATFINITE.E4M3.F32.PACK_AB_MERGE_C R36, R37, R36, RZ ;  /* 0x000000242524723e */ /* 0x000fe400048070ff */
[----:B------:R-:W-:Y:S02]  /*2220*/  F2FP.SATFINITE.E4M3.F32.PACK_AB_MERGE_C R38, R39, R38, RZ ;  /* 0x000000262726723e */ /* 0x000fe400048070ff */
[----:B------:R-:W-:Y:S02]  /*2230*/  ISETP.LT.U32.AND P0, PT, R7, 0x20, P0 ;  /* 0x000000200700780c */ /* 0x000fe40000701070 */
[----:B------:R-:W-:-:S02]  /*2240*/  LOP3.LUT R5, R3, 0x10, RZ, 0x3c, !PT ;  /* 0x0000001003057812 */ /* 0x000fc400078e3cff */
[----:B------:R-:W-:Y:S02]  /*2250*/  F2FP.SATFINITE.E4M3.F32.PACK_AB_MERGE_C R104, R105, R104, RZ ;  /* 0x000000686968723e */ /* 0x000fe400048070ff */
[----:B------:R-:W-:Y:S01]  /*2260*/  F2FP.SATFINITE.E4M3.F32.PACK_AB_MERGE_C R106, R107, R106, RZ ;  /* 0x0000006a6b6a723e */ /* 0x000fe200048070ff */
[----:B------:R-:W1:Y:S02]  /*2270*/  @!P2 SYNCS.CCTL.IV [UR20+0x18008] ;  /* 0x01800800ff00a9b1 */ /* 0x000e640008000014 */
[----:B-1----:R-:W-:Y:S01]  /*2280*/  BAR.SYNC.DEFER_BLOCKING 0x0 ;  /* 0x0000000000007b1d */ /* 0x002fe20000010000 */
[----:B------:R-:W-:Y:S02]  /*2290*/  F2FP.SATFINITE.E4M3.F32.PACK_AB_MERGE_C R108, R109, R108, RZ ;  /* 0x0000006c6d6c723e */ /* 0x000fe400048070ff */
[----:B------:R-:W-:Y:S02]  /*22a0*/  F2FP.SATFINITE.E4M3.F32.PACK_AB_MERGE_C R110, R111, R110, RZ ;  /* 0x0000006e6f6e723e */ /* 0x000fe400048070ff */
[----:B------:R-:W-:Y:S01]  /*22b0*/  F2FP.SATFINITE.E4M3.F32.PACK_AB_MERGE_C R40, R41, R40, RZ ;  /* 0x000000282928723e */ /* 0x000fe200048070ff */
[----:B------:R-:W-:Y:S01]  /*22c0*/  VOTEU.ANY UP0, P0 ;  /* 0x00000000003f7886 */ /* 0x000fe20000000100 */
[----:B------:R-:W-:Y:S01]  /*22d0*/  F2FP.SATFINITE.E4M3.F32.PACK_AB_MERGE_C R42, R43, R42, RZ ;  /* 0x0000002a2b2a723e */ /* 0x000fe200048070ff */
[----:B------:R-:W-:Y:S01]  /*22e0*/  VOTEU.ANY UP1, P0 ;  /* 0x00000000003f7886 */ /* 0x000fe20000020100 */
[----:B------:R-:W-:-:S02]  /*22f0*/  F2FP.SATFINITE.E4M3.F32.PACK_AB_MERGE_C R44, R45, R44, RZ ;  /* 0x0000002c2d2c723e */ /* 0x000fc400048070ff */
[----:B------:R-:W-:Y:S01]  /*2300*/  F2FP.SATFINITE.E4M3.F32.PACK_AB_MERGE_C R46, R47, R46, RZ ;  /* 0x0000002e2f2e723e */ /* 0x000fe200048070ff */
[----:B--2---:R-:W-:Y:S01]  /*2310*/  @UP0 UMOV UR6, UR32 ;  /* 0x0000002000060c82 */ /* 0x004fe20008000000 */
[----:B------:R-:W-:Y:S01]  /*2320*/  LOP3.LUT R7, R3, 0x20, RZ, 0x3c, !PT ;  /* 0x0000002003077812 */ /* 0x000fe200078e3cff */
[----:B------:R-:W-:Y:S01]  /*2330*/  @UP0 UMOV UR7, UR33 ;  /* 0x0000002100070c82 */ /* 0x000fe20008000000 */
[----:B------:R-:W-:Y:S02]  /*2340*/  F2FP.SATFINITE.E4M3.F32.PACK_AB_MERGE_C R112, R113, R112, RZ ;  /* 0x000000707170723e */ /* 0x000fe400048070ff */
[----:B------:R-:W-:Y:S02]  /*2350*/  F2FP.SATFINITE.E4M3.F32.PACK_AB_MERGE_C R114, R115, R114, RZ ;  /* 0x000000727372723e */ /* 0x000fe400048070ff */
        /* <DEDUP_REMOVED lines=8> */
[----:B------:R-:W-:-:S02]  /*23e0*/  LOP3.LUT R9, R3, 0x30, RZ, 0x3c, !PT ;  /* 0x0000003003097812 */ /* 0x000fc400078e3cff */
[----:B------:R-:W-:Y:S02]  /*23f0*/  F2FP.SATFINITE.E4M3.F32.PACK_AB_MERGE_C R120, R121, R120, RZ ;  /* 0x000000787978723e */ /* 0x000fe400048070ff */
[----:B------:R-:W-:Y:S02]  /*2400*/  F2FP.SATFINITE.E4M3.F32.PACK_AB_MERGE_C R122, R123, R122, RZ ;  /* 0x0000007a7b7a723e */ /* 0x000fe400048070ff */
[----:B------:R-:W-:Y:S02]  /*2410*/  F2FP.SATFINITE.E4M3.F32.PACK_AB_MERGE_C R124, R125, R124, RZ ;  /* 0x0000007c7d7c723e */ /* 0x000fe400048070ff */
[----:B------:R-:W-:Y:S02]  /*2420*/  F2FP.SATFINITE.E4M3.F32.PACK_AB_MERGE_C R126, R127, R126, RZ ;  /* 0x0000007e7f7e723e */ /* 0x000fe400048070ff */
[----:B------:R-:W-:Y:S02]  /*2430*/  F2FP.SATFINITE.E4M3.F32.PACK_AB_MERGE_C R56, R57, R56, RZ ;  /* 0x000000383938723e */ /* 0x000fe400048070ff */
[----:B------:R-:W-:-:S02]  /*2440*/  F2FP.SATFINITE.E4M3.F32.PACK_AB_MERGE_C R58, R59, R58, RZ ;  /* 0x0000003a3b3a723e */ /* 0x000fc400048070ff */
[----:B------:R-:W-:Y:S02]  /*2450*/  F2FP.SATFINITE.E4M3.F32.PACK_AB_MERGE_C R60, R61, R60, RZ ;  /* 0x0000003c3d3c723e */ /* 0x000fe400048070ff */
[----:B------:R-:W-:Y:S01]  /*2460*/  F2FP.SATFINITE.E4M3.F32.PACK_AB_MERGE_C R62, R63, R62, RZ ;  /* 0x0000003e3f3e723e */ /* 0x000fe200048070ff */
[----:B------:R-:W1:Y:S02]  /*2470*/  @!P2 SYNCS.CCTL.IV [UR20+0x18018] ;  /* 0x01801800ff00a9b1 */ /* 0x000e640008000014 */
[----:B-1----:R-:W-:Y:S01]  /*2480*/  STS.U16 [R3+UR20], R88 ;  /* 0x0000005803007988 */ /* 0x002fe20008000414 */
[----:B------:R-:W-:Y:S02]  /*2490*/  F2FP.SATFINITE.E4M3.F32.PACK_AB_MERGE_C R128, R129, R128, RZ ;  /* 0x000000808180723e */ /* 0x000fe400048070ff */
[----:B------:R-:W-:Y:S01]  /*24a0*/  F2FP.SATFINITE.E4M3.F32.PACK_AB_MERGE_C R130, R131, R130, RZ ;  /* 0x000000828382723e */ /* 0x000fe200048070ff */
[----:B------:R-:W-:Y:S01]  /*24b0*/  STS.U16 [R3+UR20+0x400], R90 ;  /* 0x0004005a03007988 */ /* 0x000fe20008000414 */
[----:B------:R-:W-:-:S02]  /*24c0*/  F2FP.SATFINITE.E4M3.F32.PACK_AB_MERGE_C R132, R133, R132, RZ ;  /* 0x000000848584723e */ /* 0x000fc400048070ff */
[----:B------:R-:W-:Y:S01]  /*24d0*/  F2FP.SATFINITE.E4M3.F32.PACK_AB_MERGE_C R134, R135, R134, RZ ;  /* 0x000000868786723e */ /* 0x000fe200048070ff */
[----:B------:R-:W-:Y:S01]  /*24e0*/  STS.U16 [R3+UR20+0x8], R92 ;  /* 0x0000085c03007988 */ /* 0x000fe20008000414 */
[----:B------:R-:W-:Y:S02]  /*24f0*/  F2FP.SATFINITE.E4M3.F32.PACK_AB_MERGE_C R64, R65, R64, RZ ;  /* 0x000000404140723e */ /* 0x000fe400048070ff */
[----:B------:R-:W-:Y:S01]  /*2500*/  F2FP.SATFINITE.E4M3.F32.PACK_AB_MERGE_C R66, R67, R66, RZ ;  /* 0x000000424342723e */ /* 0x000fe200048070ff */
[----:B------:R-:W-:Y:S01]  /*2510*/  STS.U16 [R3+UR20+0x408], R94 ;  /* 0x0004085e03007988 */ /* 0x000fe20008000414 */
        /* <DEDUP_REMOVED lines=14> */
[----:B------:R-:W-:Y:S01]  /*2600*/  STS.U16 [R5+UR20], R96 ;  /* 0x0000006005007988 */ /* 0x000fe20008000414 */
        /* <DEDUP_REMOVED lines=11> */
[----:B------:R-:W-:Y:S04]  /*26c0*/  STS.U16 [R5+UR20+0x4000], R32 ;  /* 0x0040002005007988 */ /* 0x000fe80008000414 */
[----:B------:R-:W-:Y:S04]  /*26d0*/  STS.U16 [R5+UR20+0x4400], R34 ;  /* 0x0044002205007988 */ /* 0x000fe80008000414 */
[----:B------:R-:W-:Y:S04]  /*26e0*/  STS.U16 [R5+UR20+0x4008], R36 ;  /* 0x0040082405007988 */ /* 0x000fe80008000414 */
[----:B------:R1:W-:Y:S04]  /*26f0*/  STS.U16 [R5+UR20+0x4408], R38 ;  /* 0x0044082605007988 */ /* 0x0003e80008000414 */
[----:B------:R-:W-:Y:S04]  /*2700*/  STS.U16 [R7+UR20], R104 ;  /* 0x0000006807007988 */ /* 0x000fe80008000414 */
[----:B------:R-:W-:Y:S01]  /*2710*/  STS.U16 [R7+UR20+0x400], R106 ;  /* 0x0004006a07007988 */ /* 0x000fe20008000414 */
[----:B-1----:R-:W-:-:S03]  /*2720*/  LOP3.LUT R5, R3, 0x40, RZ, 0x3c, !PT ;  /* 0x0000004003057812 */ /* 0x002fc600078e3cff */
[----:B------:R-:W-:Y:S04]  /*2730*/  STS.U16 [R7+UR20+0x8], R108 ;  /* 0x0000086c07007988 */ /* 0x000fe80008000414 */
[----:B------:R-:W-:Y:S04]  /*2740*/  STS.U16 [R7+UR20+0x408], R110 ;  /* 0x0004086e07007988 */ /* 0x000fe80008000414 */
        /* <DEDUP_REMOVED lines=15> */
[----:B-1----:R-:W-:-:S02]  /*2840*/  LOP3.LUT R9, R3, 0x60, RZ, 0x3c, !PT ;  /* 0x0000006003097812 */ /* 0x002fc400078e3cff */
[----:B------:R-:W-:Y:S01]  /*2850*/  LOP3.LUT R3, R3, 0x70, RZ, 0x3c, !PT ;  /* 0x0000007003037812 */ /* 0x000fe200078e3cff */
[----:B------:R-:W-:Y:S04]  /*2860*/  STS.U16 [R5+UR20+0x8], R124 ;  /* 0x0000087c05007988 */ /* 0x000fe80008000414 */
[----:B------:R-:W-:Y:S04]  /*2870*/  STS.U16 [R5+UR20+0x408], R126 ;  /* 0x0004087e05007988 */ /* 0x000fe80008000414 */
[----:B------:R-:W-:Y:S04]  /*2880*/  STS.U16 [R5+UR20+0x4000], R56 ;  /* 0x0040003805007988 */ /* 0x000fe80008000414 */
[----:B------:R-:W-:Y:S04]  /*2890*/  STS.U16 [R5+UR20+0x4400], R58 ;  /* 0x0044003a05007988 */ /* 0x000fe80008000414 */
[----:B------:R-:W-:Y:S04]  /*28a0*/  STS.U16 [R5+UR20+0x4008], R60 ;  /* 0x0040083c05007988 */ /* 0x000fe80008000414 */
[----:B------:R-:W-:Y:S04]  /*28b0*/  STS.U16 [R5+UR20+0x4408], R62 ;  /* 0x0044083e05007988 */ /* 0x000fe80008000414 */
[----:B------:R-:W-:Y:S04]  /*28c0*/  STS.U16 [R7+UR20], R128 ;  /* 0x0000008007007988 */ /* 0x000fe80008000414 */
[----:B------:R-:W-:Y:S04]  /*28d0*/  STS.U16 [R7+UR20+0x400], R130 ;  /* 0x0004008207007988 */ /* 0x000fe80008000414 */
        /* <DEDUP_REMOVED lines=21> */
[----:B------:R-:W-:Y:S01]  /*2a30*/  STS.U16 [R3+UR20+0x4408], R86 ;  /* 0x0044085603007988 */ /* 0x000fe20008000414 */
[----:B------:R1:W-:Y:S06]  /*2a40*/  MEMBAR.ALL.CTA ;  /* 0x0000000000007992 */ /* 0x0003ec0000008000 */
[----:B-1----:R-:W1:Y:S02]  /*2a50*/  FENCE.VIEW.ASYNC.S ;  /* 0x00000000000073c6 */ /* 0x002e640000000000 */
[----:B-1----:R-:W-:Y:S06]  /*2a60*/  BAR.SYNC.DEFER_BLOCKING 0x0 ;  /* 0x0000000000007b1d */ /* 0x002fec0000010000 */
[----:B------:R1:W-:Y:S01]  /*2a70*/  @UP1 UTMASTG.2D [UR20], [UR6] ;  /* 0x00000014060013b5 */ /* 0x0003e20008008000 */
[----:B------:R0:W-:Y:S01]  /*2a80*/  UTMACMDFLUSH ;  /* 0x00000000000079b7 */ /* 0x0001e20000000000 */
[----:B------:R-:W-:-:S04]  /*2a90*/  DEPBAR.LE SB0, 0x0 ;  /* 0x000080000000791a */ /* 0x000fc80000000000 */
[----:B------:R-:W-:Y:S06]  /*2aa0*/  BAR.SYNC.DEFER_BLOCKING 0x0 ;  /* 0x0000000000007b1d */ /* 0x000fec0000010000 */
[----:B-1----:R-:W-:Y:S05]  /*2ab0*/  EXIT ;  /* 0x000000000000794d */ /* 0x002fea0003800000 */
.L_x_49:
[----:B------:R-:W1:Y:S02]  /*2ac0*/  SYNCS.PHASECHK.TRANS64.TRYWAIT P0, [UR26+0x18000], R2 ;  /* 0x01800002ff0075a7 */ /* 0x000e64000800015a */
[----:B-1----:R-:W-:Y:S05]  /*2ad0*/  @!P0 BRA `(.L_x_49) ;  /* 0xfffffffc00f88947 */ /* 0x002fea000383ffff */
[----:B------:R-:W-:Y:S05]  /*2ae0*/  BRA `(.L_x_51) ;  /* 0xfffffff000f07947 */ /* 0x000fea000383ffff */
.L_x_52:
[----:B------:R-:W-:-:S00]  /*2af0*/  BRA `(.L_x_52) ;  /* 0xfffffffc00fc7947 */ /* 0x000fc0000383ffff */
[----:B------:R-:W-:-:S00]  /*2b00*/  NOP ;  /* 0x0000000000007918 */ /* 0x000fc00000000000 */
[----:B------:R-:W-:-:S00]  /*2b10*/  NOP ;  /* 0x0000000000007918 */ /* 0x000fc00000000000 */
[----:B------:R-:W-:-:S00]  /*2b20*/  NOP ;  /* 0x0000000000007918 */ /* 0x000fc00000000000 */
[----:B------:R-:W-:-:S00]  /*2b30*/  NOP ;  /* 0x0000000000007918 */ /* 0x000fc00000000000 */
[----:B------:R-:W-:-:S00]  /*2b40*/  NOP ;  /* 0x0000000000007918 */ /* 0x000fc00000000000 */
[----:B------:R-:W-:-:S00]  /*2b50*/  NOP ;  /* 0x0000000000007918 */ /* 0x000fc00000000000 */
[----:B------:R-:W-:-:S00]  /*2b60*/  NOP ;  /* 0x0000000000007918 */ /* 0x000fc00000000000 */
[----:B------:R-:W-:-:S00]  /*2b70*/  NOP ;  /* 0x0000000000007918 */ /* 0x000fc00000000000 */
.L_x_53:


//--------------------- .nv.shared.gluon_wgmma    --------------------------
	.section	.nv.shared.gluon_wgmma,"aw",@nobits
	.sectionflags	@""
	.align	16
	.zero		1024


//--------------------- .nv.shared.reserved.0     --------------------------
	.section	.nv.shared.reserved.0,"aw",@nobits
	.weak		__nv_reservedSMEM_offset_0_alias
	.size		__nv_reservedSMEM_offset_0_alias, 0, 0
	.other		__nv_reservedSMEM_offset_0_alias,@"STO_CUDA_RESERVED_SHARED STV_DEFAULT"
__nv_reservedSMEM_offset_0_alias:
	.zero		0


//--------------------- .nv.constant0.gluon_wgmma --------------------------
	.section	.nv.constant0.gluon_wgmma,"a",@progbits
	.sectionflags	@""
	.align	4
.nv.constant0.gluon_wgmma:
	.zero		608


//--------------------- SYMBOLS --------------------------

	.type		.nv.reservedSmem.offset0,@object
	.size		.nv.reservedSmem.offset0,0x4
